	.headerflags	@"EF_CUDA_TEXMODE_UNIFIED EF_CUDA_64BIT_ADDRESS EF_CUDA_ACCELERATORS EF_CUDA_SM90 EF_CUDA_VIRTUAL_SM(EF_CUDA_SM90)"
	.elftype	@"ET_EXEC"


//--------------------- .nv.info                  --------------------------
	.section	.nv.info,"",@"SHT_CUDA_INFO"
	.align	4


	//----- nvinfo : EIATTR_REGCOUNT
	.align		4
        /*0000*/ 	.byte	0x04, 0x2f
        /*0002*/ 	.short	(.L_1 - .L_0)
	.align		4
.L_0:
        /*0004*/ 	.word	index@(triton_poi_fused_max_pool2d_with_indices_7)
        /*0008*/ 	.word	0x00000060


	//----- nvinfo : EIATTR_MIN_STACK_SIZE
	.align		4
.L_1:
        /*000c*/ 	.byte	0x04, 0x12
        /*000e*/ 	.short	(.L_3 - .L_2)
	.align		4
.L_2:
        /*0010*/ 	.word	index@(triton_poi_fused_max_pool2d_with_indices_7)
        /*0014*/ 	.word	0x00000000


	//----- nvinfo : EIATTR_FRAME_SIZE
	.align		4
.L_3:
        /*0018*/ 	.byte	0x04, 0x11
        /*001a*/ 	.short	(.L_5 - .L_4)
	.align		4
.L_4:
        /*001c*/ 	.word	index@(triton_poi_fused_max_pool2d_with_indices_7)
        /*0020*/ 	.word	0x00000000


	//----- nvinfo : EIATTR_MIN_STACK_SIZE
	.align		4
.L_5:
        /*0024*/ 	.byte	0x04, 0x12
        /*0026*/ 	.short	(.L_7 - .L_6)
	.align		4
.L_6:
        /*0028*/ 	.word	index@(triton_poi_fused_max_pool2d_with_indices_7)
        /*002c*/ 	.word	0x00000000
.L_7:


//--------------------- .nv.info.triton_poi_fused_max_pool2d_with_indices_7 --------------------------
	.section	.nv.info.triton_poi_fused_max_pool2d_with_indices_7,"",@"SHT_CUDA_INFO"
	.sectionflags	@""
	.align	4


	//----- nvinfo : EIATTR_CUDA_API_VERSION
	.align		4
        /*0000*/ 	.byte	0x04, 0x37
        /*0002*/ 	.short	(.L_9 - .L_8)
.L_8:
        /*0004*/ 	.word	0x0000007c


	//----- nvinfo : EIATTR_KPARAM_INFO
	.align		4
.L_9:
        /*0008*/ 	.byte	0x04, 0x17
        /*000a*/ 	.short	(.L_11 - .L_10)
.L_10:
        /*000c*/ 	.word	0x00000000
        /*0010*/ 	.short	0x0004
        /*0012*/ 	.short	0x001c
        /*0014*/ 	.byte	0x00, 0xf0, 0x11, 0x00


	//----- nvinfo : EIATTR_KPARAM_INFO
	.align		4
.L_11:
        /*0018*/ 	.byte	0x04, 0x17
        /*001a*/ 	.short	(.L_13 - .L_12)
.L_12:
        /*001c*/ 	.word	0x00000000
        /*0020*/ 	.short	0x0003
        /*0022*/ 	.short	0x0018
        /*0024*/ 	.byte	0x00, 0xf0, 0x11, 0x00


	//----- nvinfo : EIATTR_KPARAM_INFO
	.align		4
.L_13:
        /*0028*/ 	.byte	0x04, 0x17
        /*002a*/ 	.short	(.L_15 - .L_14)
.L_14:
        /*002c*/ 	.word	0x00000000
        /*0030*/ 	.short	0x0002
        /*0032*/ 	.short	0x0010
        /*0034*/ 	.byte	0x00, 0xf4, 0x21, 0x00


	//----- nvinfo : EIATTR_KPARAM_INFO
	.align		4
.L_15:
        /*0038*/ 	.byte	0x04, 0x17
        /*003a*/ 	.short	(.L_17 - .L_16)
.L_16:
        /*003c*/ 	.word	0x00000000
        /*0040*/ 	.short	0x0001
        /*0042*/ 	.short	0x0008
        /*0044*/ 	.byte	0x00, 0xf4, 0x21, 0x00


	//----- nvinfo : EIATTR_KPARAM_INFO
	.align		4
.L_17:
        /*0048*/ 	.byte	0x04, 0x17
        /*004a*/ 	.short	(.L_19 - .L_18)
.L_18:
        /*004c*/ 	.word	0x00000000
        /*0050*/ 	.short	0x0000
        /*0052*/ 	.short	0x0000
        /*0054*/ 	.byte	0x00, 0xf4, 0x21, 0x00


	//----- nvinfo : EIATTR_SPARSE_MMA_MASK
	.align		4
.L_19:
        /*0058*/ 	.byte	0x03, 0x50
        /*005a*/ 	.short	0x0000


	//----- nvinfo : EIATTR_MAXREG_COUNT
	.align		4
        /*005c*/ 	.byte	0x03, 0x1b
        /*005e*/ 	.short	0x00ff


	//----- nvinfo : EIATTR_EXIT_INSTR_OFFSETS
	.align		4
        /*0060*/ 	.byte	0x04, 0x1c
        /*0062*/ 	.short	(.L_21 - .L_20)


	//   ....[0]....
.L_20:
        /*0064*/ 	.word	0x00003770


	//   ....[1]....
        /*0068*/ 	.word	0x000037a0


	//----- nvinfo : EIATTR_REQNTID
	.align		4
.L_21:
        /*006c*/ 	.byte	0x04, 0x10
        /*006e*/ 	.short	(.L_23 - .L_22)
.L_22:
        /*0070*/ 	.word	0x00000080
        /*0074*/ 	.word	0x00000001
        /*0078*/ 	.word	0x00000001


	//----- nvinfo : EIATTR_CBANK_PARAM_SIZE
	.align		4
.L_23:
        /*007c*/ 	.byte	0x03, 0x19
        /*007e*/ 	.short	0x0020


	//----- nvinfo : EIATTR_PARAM_CBANK
	.align		4
        /*0080*/ 	.byte	0x04, 0x0a
        /*0082*/ 	.short	(.L_25 - .L_24)
	.align		4
.L_24:
        /*0084*/ 	.word	index@(.nv.constant0.triton_poi_fused_max_pool2d_with_indices_7)
        /*0088*/ 	.short	0x0210
        /*008a*/ 	.short	0x0020


	//----- nvinfo : EIATTR_SW_WAR
	.align		4
.L_25:
        /*008c*/ 	.byte	0x04, 0x36
        /*008e*/ 	.short	(.L_27 - .L_26)
.L_26:
        /*0090*/ 	.word	0x00000008
.L_27:


//--------------------- .nv.callgraph             --------------------------
	.section	.nv.callgraph,"",@"SHT_CUDA_CALLGRAPH"
	.align	4
	.sectionentsize	8
	.align		4
        /*0000*/ 	.word	0x00000000
	.align		4
        /*0004*/ 	.word	0xffffffff
	.align		4
        /*0008*/ 	.word	0x00000000
	.align		4
        /*000c*/ 	.word	0xfffffffe
	.align		4
        /*0010*/ 	.word	0x00000000
	.align		4
        /*0014*/ 	.word	0xfffffffd
	.align		4
        /*0018*/ 	.word	0x00000000
	.align		4
        /*001c*/ 	.word	0xfffffffc


//--------------------- .text.triton_poi_fused_max_pool2d_with_indices_7 --------------------------
	.section	.text.triton_poi_fused_max_pool2d_with_indices_7,"ax",@progbits
	.sectionflags	@"SHF_BARRIERS=1"
	.align	128
        .global         triton_poi_fused_max_pool2d_with_indices_7
        .type           triton_poi_fused_max_pool2d_with_indices_7,@function
        .size           triton_poi_fused_max_pool2d_with_indices_7,(.L_x_1 - triton_poi_fused_max_pool2d_with_indices_7)
        .other          triton_poi_fused_max_pool2d_with_indices_7,@"STO_CUDA_ENTRY STV_DEFAULT"
triton_poi_fused_max_pool2d_with_indices_7:
.text.triton_poi_fused_max_pool2d_with_indices_7:
[----:B------:R-:W0:Y:S01]  /*0000*/  LDC R1, c[0x0][0x28] ;  /* 0x00000a00ff017b82 */ /* 0x000e220000000800 */
[----:B------:R-:W1:Y:S01]  /*0010*/  S2R R9, SR_CTAID.X ;  /* 0x0000000000097919 */ /* 0x000e620000002500 */
[----:B------:R-:W-:-:S06]  /*0020*/  IMAD.MOV.U32 R4, RZ, RZ, RZ ;  /* 0x000000ffff047224 */ /* 0x000fcc00078e00ff */
[----:B------:R-:W2:Y:S01]  /*0030*/  LDC.64 R54, c[0x0][0x210] ;  /* 0x00008400ff367b82 */ /* 0x000ea20000000a00 */
[----:B------:R-:W-:Y:S01]  /*0040*/  IMAD.MOV.U32 R78, RZ, RZ, RZ ;  /* 0x000000ffff4e7224 */ /* 0x000fe200078e00ff */
[----:B------:R-:W3:Y:S01]  /*0050*/  S2R R2, SR_TID.X ;  /* 0x0000000000027919 */ /* 0x000ee20000002100 */
[----:B------:R-:W4:Y:S01]  /*0060*/  S2R R8, SR_CTAID.Y ;  /* 0x0000000000087919 */ /* 0x000f220000002600 */
[----:B------:R-:W-:Y:S01]  /*0070*/  CS2R R68, SRZ ;  /* 0x0000000000447805 */ /* 0x000fe2000001ff00 */
[----:B------:R-:W-:Y:S01]  /*0080*/  ULDC.64 UR6, c[0x0][0x208] ;  /* 0x0000820000067ab9 */ /* 0x000fe20000000a00 */
[----:B------:R-:W-:Y:S01]  /*0090*/  IMAD.MOV.U32 R6, RZ, RZ, RZ ;  /* 0x000000ffff067224 */ /* 0x000fe200078e00ff */
[----:B------:R-:W-:Y:S01]  /*00a0*/  CS2R R76, SRZ ;  /* 0x00000000004c7805 */ /* 0x000fe2000001ff00 */
[----:B------:R-:W-:Y:S01]  /*00b0*/  IMAD.MOV.U32 R36, RZ, RZ, RZ ;  /* 0x000000ffff247224 */ /* 0x000fe200078e00ff */
[----:B------:R-:W-:Y:S02]  /*00c0*/  CS2R R62, SRZ ;  /* 0x00000000003e7805 */ /* 0x000fe4000001ff00 */
[----:B------:R-:W-:-:S02]  /*00d0*/  CS2R R64, SRZ ;  /* 0x0000000000407805 */ /* 0x000fc4000001ff00 */
[----:B------:R-:W-:Y:S02]  /*00e0*/  CS2R R56, SRZ ;  /* 0x0000000000387805 */ /* 0x000fe4000001ff00 */
[----:B------:R-:W-:Y:S01]  /*00f0*/  CS2R R72, SRZ ;  /* 0x0000000000487805 */ /* 0x000fe2000001ff00 */
[----:B------:R-:W-:Y:S01]  /*0100*/  IMAD.MOV.U32 R34, RZ, RZ, RZ ;  /* 0x000000ffff227224 */ /* 0x000fe200078e00ff */
[----:B------:R-:W-:Y:S02]  /*0110*/  CS2R R40, SRZ ;  /* 0x0000000000287805 */ /* 0x000fe4000001ff00 */
[----:B------:R-:W-:Y:S02]  /*0120*/  CS2R R70, SRZ ;  /* 0x0000000000467805 */ /* 0x000fe4000001ff00 */
[----:B------:R-:W-:Y:S02]  /*0130*/  CS2R R32, SRZ ;  /* 0x0000000000207805 */ /* 0x000fe4000001ff00 */
[----:B------:R-:W-:Y:S01]  /*0140*/  CS2R R38, SRZ ;  /* 0x0000000000267805 */ /* 0x000fe2000001ff00 */
[----:B------:R-:W-:Y:S01]  /*0150*/  IMAD.MOV.U32 R20, RZ, RZ, RZ ;  /* 0x000000ffff147224 */ /* 0x000fe200078e00ff */
[----:B------:R-:W-:Y:S01]  /*0160*/  CS2R R66, SRZ ;  /* 0x0000000000427805 */ /* 0x000fe2000001ff00 */
[----:B------:R-:W-:Y:S01]  /*0170*/  IMAD.MOV.U32 R60, RZ, RZ, RZ ;  /* 0x000000ffff3c7224 */ /* 0x000fe200078e00ff */
[----:B------:R-:W-:Y:S01]  /*0180*/  CS2R R74, SRZ ;  /* 0x00000000004a7805 */ /* 0x000fe2000001ff00 */
[----:B------:R-:W-:Y:S01]  /*0190*/  IMAD.MOV.U32 R84, RZ, RZ, RZ ;  /* 0x000000ffff547224 */ /* 0x000fe200078e00ff */
[----:B------:R-:W5:Y:S01]  /*01a0*/  S2UR UR5, SR_CgaCtaId ;  /* 0x00000000000579c3 */ /* 0x000f620000008800 */
[----:B------:R-:W-:Y:S01]  /*01b0*/  UMOV UR4, 0x400 ;  /* 0x0000040000047882 */ /* 0x000fe20000000000 */
[----:B------:R-:W-:Y:S01]  /*01c0*/  ULDC.64 UR8, c[0x0][0x220] ;  /* 0x0000880000087ab9 */ /* 0x000fe20000000a00 */
[----:B-1----:R-:W-:Y:S01]  /*01d0*/  IMAD.SHL.U32 R9, R9, 0x20, RZ ;  /* 0x0000002009097824 */ /* 0x002fe200078e00ff */
[----:B---3--:R-:W-:-:S04]  /*01e0*/  SHF.R.U32.HI R15, RZ, 0x5, R2 ;  /* 0x00000005ff0f7819 */ /* 0x008fc80000011602 */
[----:B------:R-:W-:Y:S01]  /*01f0*/  LOP3.LUT R5, R9, 0x1f, R2, 0xf8, !PT ;  /* 0x0000001f09057812 */ /* 0x000fe200078ef802 */
[----:B----4-:R-:W-:Y:S01]  /*0200*/  IMAD.SHL.U32 R8, R8, 0x20, RZ ;  /* 0x0000002008087824 */ /* 0x010fe200078e00ff */
[----:B------:R-:W-:-:S03]  /*0210*/  SGXT.U32 R15, R15, 0x2 ;  /* 0x000000020f0f781a */ /* 0x000fc60000000000 */
[C---:B------:R-:W-:Y:S01]  /*0220*/  IMAD.HI R0, R5.reuse, -0x6db6db6d, R4 ;  /* 0x9249249305007827 */ /* 0x040fe200078e0204 */
[----:B------:R-:W-:-:S04]  /*0230*/  ISETP.GE.AND P1, PT, R5, 0x31, PT ;  /* 0x000000310500780c */ /* 0x000fc80003f26270 */
[----:B------:R-:W-:-:S04]  /*0240*/  SHF.R.U32.HI R3, RZ, 0x1f, R0 ;  /* 0x0000001fff037819 */ /* 0x000fc80000011600 */
[----:B------:R-:W-:-:S05]  /*0250*/  LEA.HI.SX32 R3, R0, R3, 0x1e ;  /* 0x0000000300037211 */ /* 0x000fca00078ff2ff */
[----:B------:R-:W-:-:S04]  /*0260*/  IMAD R0, R3, -0x7, R5 ;  /* 0xfffffff903007824 */ /* 0x000fc800078e0205 */
[----:B------:R-:W-:Y:S01]  /*0270*/  IMAD R11, R3, 0xf, R0 ;  /* 0x0000000f030b7824 */ /* 0x000fe200078e0200 */
[----:B------:R-:W-:Y:S02]  /*0280*/  LOP3.LUT R0, R8, R15, RZ, 0xfc, !PT ;  /* 0x0000000f08007212 */ /* 0x000fe400078efcff */
[----:B------:R-:W-:Y:S01]  /*0290*/  LOP3.LUT R3, R8, 0x4, R15, 0xfe, !PT ;  /* 0x0000000408037812 */ /* 0x000fe200078efe0f */
[----:B------:R-:W-:Y:S01]  /*02a0*/  IMAD.SHL.U32 R11, R11, 0x2, RZ ;  /* 0x000000020b0b7824 */ /* 0x000fe200078e00ff */
[C---:B------:R-:W-:Y:S01]  /*02b0*/  ISETP.LT.AND P2, PT, R0.reuse, 0x100, !P1 ;  /* 0x000001000000780c */ /* 0x040fe20004f41270 */
[C---:B------:R-:W-:Y:S01]  /*02c0*/  IMAD R52, R0.reuse, 0xe1, RZ ;  /* 0x000000e100347824 */ /* 0x040fe200078e02ff */
[----:B------:R-:W-:Y:S01]  /*02d0*/  ISETP.LT.AND P0, PT, R3, 0x100, !P1 ;  /* 0x000001000300780c */ /* 0x000fe20004f01270 */
[----:B------:R-:W-:Y:S02]  /*02e0*/  VIADD R25, R11, 0x1 ;  /* 0x000000010b197836 */ /* 0x000fe40000000000 */
[----:B------:R-:W-:-:S02]  /*02f0*/  IMAD R5, R0, 0xe1, R11 ;  /* 0x000000e100057824 */ /* 0x000fc400078e020b */
[----:B------:R-:W-:Y:S02]  /*0300*/  IMAD R17, R0, 0xe1, R25 ;  /* 0x000000e100117824 */ /* 0x000fe400078e0219 */
[----:B------:R-:W-:Y:S02]  /*0310*/  VIADD R10, R52, 0x384 ;  /* 0x00000384340a7836 */ /* 0x000fe40000000000 */
[----:B--2---:R-:W-:-:S04]  /*0320*/  IMAD.WIDE R4, R5, 0x4, R54 ;  /* 0x0000000405047825 */ /* 0x004fc800078e0236 */
[----:B------:R-:W-:Y:S01]  /*0330*/  IMAD.WIDE R16, R17, 0x4, R54 ;  /* 0x0000000411107825 */ /* 0x000fe200078e0236 */
[----:B------:R1:W2:Y:S03]  /*0340*/  @P2 LDG.E.EL R78, desc[UR6][R4.64] ;  /* 0x00000006044e2981 */ /* 0x0002a6000c2e1900 */
[----:B------:R-:W-:Y:S01]  /*0350*/  IMAD.IADD R13, R11, 0x1, R10 ;  /* 0x000000010b0d7824 */ /* 0x000fe200078e020a */
[----:B------:R-:W2:Y:S01]  /*0360*/  @P2 LDG.E.EL R69, desc[UR6][R16.64] ;  /* 0x0000000610452981 */ /* 0x000ea2000c2e1900 */
[----:B------:R-:W-:Y:S01]  /*0370*/  IMAD.IADD R19, R10, 0x1, R25 ;  /* 0x000000010a137824 */ /* 0x000fe200078e0219 */
[----:B------:R-:W-:Y:S01]  /*0380*/  LOP3.LUT R3, R8, 0x8, R15, 0xfe, !PT ;  /* 0x0000000808037812 */ /* 0x000fe200078efe0f */
[----:B------:R-:W-:-:S04]  /*0390*/  IMAD.WIDE R12, R13, 0x4, R54 ;  /* 0x000000040d0c7825 */ /* 0x000fc800078e0236 */
[----:B------:R-:W-:Y:S01]  /*03a0*/  IMAD.WIDE R18, R19, 0x4, R54 ;  /* 0x0000000413127825 */ /* 0x000fe200078e0236 */
[----:B------:R-:W-:Y:S01]  /*03b0*/  ISETP.LT.AND P4, PT, R3, 0x100, !P1 ;  /* 0x000001000300780c */ /* 0x000fe20004f81270 */
[----:B------:R3:W4:Y:S02]  /*03c0*/  @P0 LDG.E.EL R6, desc[UR6][R12.64] ;  /* 0x000000060c060981 */ /* 0x000724000c2e1900 */
[C---:B------:R-:W-:Y:S02]  /*03d0*/  VIADD R29, R11.reuse, 0x2 ;  /* 0x000000020b1d7836 */ /* 0x040fe40000000000 */
[----:B------:R-:W-:Y:S01]  /*03e0*/  VIADD R82, R52, 0x708 ;  /* 0x0000070834527836 */ /* 0x000fe20000000000 */
[----:B------:R-:W4:Y:S01]  /*03f0*/  @P0 LDG.E.EL R76, desc[UR6][R18.64] ;  /* 0x00000006124c0981 */ /* 0x000f22000c2e1900 */
[----:B------:R-:W-:Y:S02]  /*0400*/  IMAD R23, R0, 0xe1, R29 ;  /* 0x000000e100177824 */ /* 0x000fe400078e021d */
[----:B-1----:R-:W-:-:S02]  /*0410*/  IMAD.IADD R5, R11, 0x1, R82 ;  /* 0x000000010b057824 */ /* 0x002fc400078e0252 */
[----:B------:R-:W-:Y:S02]  /*0420*/  IMAD.IADD R3, R82, 0x1, R25 ;  /* 0x0000000152037824 */ /* 0x000fe400078e0219 */
[----:B------:R-:W-:-:S04]  /*0430*/  IMAD.WIDE R22, R23, 0x4, R54 ;  /* 0x0000000417167825 */ /* 0x000fc800078e0236 */
[--C-:B------:R-:W-:Y:S01]  /*0440*/  IMAD.WIDE R4, R5, 0x4, R54.reuse ;  /* 0x0000000405047825 */ /* 0x100fe200078e0236 */
[----:B------:R1:W2:Y:S03]  /*0450*/  @P2 LDG.E.EL R36, desc[UR6][R22.64] ;  /* 0x0000000616242981 */ /* 0x0002a6000c2e1900 */
[----:B---3--:R-:W-:Y:S01]  /*0460*/  IMAD.WIDE R12, R3, 0x4, R54 ;  /* 0x00000004030c7825 */ /* 0x008fe200078e0236 */
[----:B------:R-:W3:Y:S03]  /*0470*/  @P4 LDG.E.EL R64, desc[UR6][R4.64] ;  /* 0x0000000604404981 */ /* 0x000ee6000c2e1900 */
[----:B------:R-:W-:Y:S01]  /*0480*/  IMAD.IADD R17, R10, 0x1, R29 ;  /* 0x000000010a117824 */ /* 0x000fe200078e021d */
[----:B------:R1:W3:Y:S03]  /*0490*/  @P4 LDG.E.EL R63, desc[UR6][R12.64] ;  /* 0x000000060c3f4981 */ /* 0x0002e6000c2e1900 */
[----:B------:R-:W-:-:S04]  /*04a0*/  IMAD.WIDE R16, R17, 0x4, R54 ;  /* 0x0000000411107825 */ /* 0x000fc800078e0236 */
[----:B------:R-:W-:Y:S01]  /*04b0*/  VIADD R21, R11, 0xf ;  /* 0x0000000f0b157836 */ /* 0x000fe20000000000 */
[----:B------:R5:W2:Y:S03]  /*04c0*/  @P0 LDG.E.EL R57, desc[UR6][R16.64] ;  /* 0x0000000610390981 */ /* 0x000aa6000c2e1900 */
[--C-:B-1----:R-:W-:Y:S02]  /*04d0*/  IMAD R23, R0, 0xe1, R21.reuse ;  /* 0x000000e100177824 */ /* 0x102fe400078e0215 */
[----:B------:R-:W-:Y:S02]  /*04e0*/  IMAD.IADD R27, R10, 0x1, R21 ;  /* 0x000000010a1b7824 */ /* 0x000fe400078e0215 */
[----:B------:R-:W-:-:S04]  /*04f0*/  IMAD.WIDE R22, R23, 0x4, R54 ;  /* 0x0000000417167825 */ /* 0x000fc800078e0236 */
[----:B------:R-:W-:Y:S01]  /*0500*/  IMAD.WIDE R26, R27, 0x4, R54 ;  /* 0x000000041b1a7825 */ /* 0x000fe200078e0236 */
[----:B------:R1:W2:Y:S04]  /*0510*/  @P2 LDG.E.EL R73, desc[UR6][R22.64] ;  /* 0x0000000616492981 */ /* 0x0002a8000c2e1900 */
[----:B------:R-:W2:Y:S01]  /*0520*/  @P0 LDG.E.EL R34, desc[UR6][R26.64] ;  /* 0x000000061a220981 */ /* 0x000ea2000c2e1900 */
[----:B0-----:R-:W-:Y:S02]  /*0530*/  IMAD.IADD R19, R82, 0x1, R29 ;  /* 0x0000000152137824 */ /* 0x001fe400078e021d */
[----:B------:R-:W-:Y:S02]  /*0540*/  IMAD.MOV.U32 R12, RZ, RZ, RZ ;  /* 0x000000ffff0c7224 */ /* 0x000fe400078e00ff */
[----:B------:R-:W-:Y:S01]  /*0550*/  IMAD.WIDE R18, R19, 0x4, R54 ;  /* 0x0000000413127825 */ /* 0x000fe200078e0236 */
[----:B------:R-:W-:-:S03]  /*0560*/  LOP3.LUT R3, R8, 0xc, R15, 0xfe, !PT ;  /* 0x0000000c08037812 */ /* 0x000fc600078efe0f */
[----:B------:R-:W-:Y:S01]  /*0570*/  VIADD R88, R52, 0xa8c ;  /* 0x00000a8c34587836 */ /* 0x000fe20000000000 */
[----:B------:R0:W2:Y:S01]  /*0580*/  @P4 LDG.E.EL R12, desc[UR6][R18.64] ;  /* 0x00000006120c4981 */ /* 0x0000a2000c2e1900 */
[----:B------:R-:W-:Y:S02]  /*0590*/  ISETP.LT.AND P5, PT, R3, 0x100, !P1 ;  /* 0x000001000300780c */ /* 0x000fe40004fa1270 */
[----:B------:R-:W-:Y:S02]  /*05a0*/  IMAD.IADD R5, R11, 0x1, R88 ;  /* 0x000000010b057824 */ /* 0x000fe400078e0258 */
[----:B-----5:R-:W-:Y:S02]  /*05b0*/  IMAD.IADD R17, R88, 0x1, R25 ;  /* 0x0000000158117824 */ /* 0x020fe400078e0219 */
[----:B------:R-:W-:-:S04]  /*05c0*/  IMAD.WIDE R4, R5, 0x4, R54 ;  /* 0x0000000405047825 */ /* 0x000fc800078e0236 */
[----:B------:R-:W-:-:S03]  /*05d0*/  IMAD.WIDE R16, R17, 0x4, R54 ;  /* 0x0000000411107825 */ /* 0x000fc600078e0236 */
[----:B------:R-:W5:Y:S04]  /*05e0*/  @P5 LDG.E.EL R70, desc[UR6][R4.64] ;  /* 0x0000000604465981 */ /* 0x000f68000c2e1900 */
[----:B------:R0:W5:Y:S01]  /*05f0*/  @P5 LDG.E.EL R41, desc[UR6][R16.64] ;  /* 0x0000000610295981 */ /* 0x000162000c2e1900 */
[----:B-1----:R-:W-:-:S04]  /*0600*/  IMAD.IADD R23, R82, 0x1, R21 ;  /* 0x0000000152177824 */ /* 0x002fc800078e0215 */
[----:B------:R-:W-:-:S05]  /*0610*/  IMAD.WIDE R22, R23, 0x4, R54 ;  /* 0x0000000417167825 */ /* 0x000fca00078e0236 */
[----:B------:R-:W2:Y:S01]  /*0620*/  @P4 LDG.E.EL R33, desc[UR6][R22.64] ;  /* 0x0000000616214981 */ /* 0x000ea2000c2e1900 */
[----:B0-----:R-:W-:Y:S01]  /*0630*/  IMAD.IADD R19, R88, 0x1, R29 ;  /* 0x0000000158137824 */ /* 0x001fe200078e021d */
[----:B------:R-:W-:-:S03]  /*0640*/  LOP3.LUT R3, R8, 0x10, R15, 0xfe, !PT ;  /* 0x0000001008037812 */ /* 0x000fc600078efe0f */
[----:B------:R-:W-:Y:S01]  /*0650*/  IMAD.WIDE R18, R19, 0x4, R54 ;  /* 0x0000000413127825 */ /* 0x000fe200078e0236 */
[----:B------:R-:W-:-:S03]  /*0660*/  ISETP.LT.AND P6, PT, R3, 0x100, !P1 ;  /* 0x000001000300780c */ /* 0x000fc60004fc1270 */
[----:B------:R-:W-:Y:S01]  /*0670*/  VIADD R86, R52, 0xe10 ;  /* 0x00000e1034567836 */ /* 0x000fe20000000000 */
[----:B------:R-:W2:Y:S03]  /*0680*/  @P5 LDG.E.EL R71, desc[UR6][R18.64] ;  /* 0x0000000612475981 */ /* 0x000ea6000c2e1900 */
[----:B------:R-:W-:Y:S02]  /*0690*/  IMAD.IADD R13, R86, 0x1, R25 ;  /* 0x00000001560d7824 */ /* 0x000fe400078e0219 */
[----:B------:R-:W-:Y:S01]  /*06a0*/  IMAD.IADD R7, R11, 0x1, R86 ;  /* 0x000000010b077824 */ /* 0x000fe200078e0256 */
[----:B------:R-:W-:Y:S01]  /*06b0*/  LOP3.LUT R3, R8, 0x14, R15, 0xfe, !PT ;  /* 0x0000001408037812 */ /* 0x000fe200078efe0f */
[----:B------:R-:W-:-:S04]  /*06c0*/  IMAD.WIDE R16, R13, 0x4, R54 ;  /* 0x000000040d107825 */ /* 0x000fc800078e0236 */
[----:B------:R-:W-:Y:S01]  /*06d0*/  IMAD.WIDE R4, R7, 0x4, R54 ;  /* 0x0000000407047825 */ /* 0x000fe200078e0236 */
[----:B------:R-:W-:Y:S01]  /*06e0*/  ISETP.LT.AND P3, PT, R3, 0x100, !P1 ;  /* 0x000001000300780c */ /* 0x000fe20004f61270 */
[----:B------:R0:W2:Y:S02]  /*06f0*/  @P6 LDG.E.EL R39, desc[UR6][R16.64] ;  /* 0x0000000610276981 */ /* 0x0000a4000c2e1900 */
[C---:B------:R-:W-:Y:S02]  /*0700*/  VIADD R53, R11.reuse, 0x11 ;  /* 0x000000110b357836 */ /* 0x040fe40000000000 */
[C---:B------:R-:W-:Y:S01]  /*0710*/  VIADD R3, R11.reuse, 0x10 ;  /* 0x000000100b037836 */ /* 0x040fe20000000000 */
[----:B------:R1:W2:Y:S01]  /*0720*/  @P6 LDG.E.EL R68, desc[UR6][R4.64] ;  /* 0x0000000604446981 */ /* 0x0002a2000c2e1900 */
[----:B0-----:R-:W-:Y:S01]  /*0730*/  IMAD R17, R0, 0xe1, R53 ;  /* 0x000000e100117824 */ /* 0x001fe200078e0235 */
[----:B------:R-:W-:Y:S01]  /*0740*/  CS2R R26, SRZ ;  /* 0x00000000001a7805 */ /* 0x000fe2000001ff00 */
[----:B------:R-:W-:-:S02]  /*0750*/  VIADD R83, R11, 0x20 ;  /* 0x000000200b537836 */ /* 0x000fc40000000000 */
[----:B------:R-:W-:-:S04]  /*0760*/  IMAD.WIDE R16, R17, 0x4, R54 ;  /* 0x0000000411107825 */ /* 0x000fc800078e0236 */
[----:B-1----:R-:W-:Y:S01]  /*0770*/  IMAD R5, R0, 0xe1, R3 ;  /* 0x000000e100057824 */ /* 0x002fe200078e0203 */
[----:B------:R0:W2:Y:S01]  /*0780*/  @P2 LDG.E.EL R20, desc[UR6][R16.64] ;  /* 0x0000000610142981 */ /* 0x0000a2000c2e1900 */
[----:B------:R-:W-:Y:S02]  /*0790*/  IMAD.IADD R35, R88, 0x1, R21 ;  /* 0x0000000158237824 */ /* 0x000fe400078e0215 */
[----:B------:R-:W-:-:S04]  /*07a0*/  IMAD.WIDE R4, R5, 0x4, R54 ;  /* 0x0000000405047825 */ /* 0x000fc800078e0236 */
[----:B------:R-:W-:Y:S01]  /*07b0*/  IMAD R37, R0, 0xe1, R83 ;  /* 0x000000e100257824 */ /* 0x000fe200078e0253 */
[----:B------:R1:W2:Y:S01]  /*07c0*/  @P2 LDG.E.EL R27, desc[UR6][R4.64] ;  /* 0x00000006041b2981 */ /* 0x0002a2000c2e1900 */
[----:B0-----:R-:W-:-:S04]  /*07d0*/  IMAD.WIDE R16, R35, 0x4, R54 ;  /* 0x0000000423107825 */ /* 0x001fc800078e0236 */
[----:B------:R-:W-:Y:S01]  /*07e0*/  IMAD.MOV.U32 R7, RZ, RZ, RZ ;  /* 0x000000ffff077224 */ /* 0x000fe200078e00ff */
[----:B------:R-:W2:Y:S01]  /*07f0*/  @P5 LDG.E.EL R32, desc[UR6][R16.64] ;  /* 0x0000000610205981 */ /* 0x000ea2000c2e1900 */
[----:B-1----:R-:W-:-:S05]  /*0800*/  IMAD.WIDE R4, R37, 0x4, R54 ;  /* 0x0000000425047825 */ /* 0x002fca00078e0236 */
[----:B------:R0:W3:Y:S01]  /*0810*/  @P2 LDG.E.EL R7, desc[UR6][R4.64] ;  /* 0x0000000604072981 */ /* 0x0000e2000c2e1900 */
[----:B------:R-:W-:Y:S02]  /*0820*/  VIADD R59, R11, 0x1e ;  /* 0x0000001e0b3b7836 */ /* 0x000fe40000000000 */
[----:B0-----:R-:W-:-:S04]  /*0830*/  IMAD.IADD R5, R86, 0x1, R29 ;  /* 0x0000000156057824 */ /* 0x001fc800078e021d */
[----:B------:R-:W-:-:S04]  /*0840*/  IMAD.WIDE R4, R5, 0x4, R54 ;  /* 0x0000000405047825 */ /* 0x000fc800078e0236 */
[----:B------:R-:W-:Y:S01]  /*0850*/  IMAD R19, R0, 0xe1, R59 ;  /* 0x000000e100137824 */ /* 0x000fe200078e023b */
[----:B------:R-:W3:Y:S01]  /*0860*/  @P6 LDG.E.EL R72, desc[UR6][R4.64] ;  /* 0x0000000604486981 */ /* 0x000ee2000c2e1900 */
[----:B------:R-:W-:Y:S02]  /*0870*/  IMAD.MOV.U32 R13, RZ, RZ, RZ ;  /* 0x000000ffff0d7224 */ /* 0x000fe400078e00ff */
[----:B------:R-:W-:Y:S02]  /*0880*/  VIADD R80, R52, 0x1194 ;  /* 0x0000119434507836 */ /* 0x000fe40000000000 */
[----:B------:R-:W-:-:S04]  /*0890*/  IMAD.WIDE R18, R19, 0x4, R54 ;  /* 0x0000000413127825 */ /* 0x000fc800078e0236 */
[C---:B------:R-:W-:Y:S01]  /*08a0*/  VIADD R85, R11.reuse, 0x1f ;  /* 0x0000001f0b557836 */ /* 0x040fe20000000000 */
[----:B------:R0:W3:Y:S01]  /*08b0*/  @P2 LDG.E.EL R13, desc[UR6][R18.64] ;  /* 0x00000006120d2981 */ /* 0x0000e2000c2e1900 */
[----:B------:R-:W-:Y:S02]  /*08c0*/  IMAD.IADD R31, R11, 0x1, R80 ;  /* 0x000000010b1f7824 */ /* 0x000fe400078e0250 */
[----:B------:R-:W-:Y:S02]  /*08d0*/  IMAD.IADD R17, R80, 0x1, R25 ;  /* 0x0000000150117824 */ /* 0x000fe400078e0219 */
[----:B------:R-:W-:Y:S01]  /*08e0*/  IMAD R23, R0, 0xe1, R85 ;  /* 0x000000e100177824 */ /* 0x000fe200078e0255 */
[----:B------:R-:W-:Y:S01]  /*08f0*/  LOP3.LUT R0, R8, 0x18, R15, 0xfe, !PT ;  /* 0x0000001808007812 */ /* 0x000fe200078efe0f */
[----:B------:R-:W-:Y:S01]  /*0900*/  IMAD.WIDE R16, R17, 0x4, R54 ;  /* 0x0000000411107825 */ /* 0x000fe200078e0236 */
[----:B0-----:R-:W-:-:S03]  /*0910*/  LOP3.LUT R18, R8, 0x1c, R15, 0xfe, !PT ;  /* 0x0000001c08127812 */ /* 0x001fc600078efe0f */
[--C-:B------:R-:W-:Y:S01]  /*0920*/  IMAD.WIDE R14, R31, 0x4, R54.reuse ;  /* 0x000000041f0e7825 */ /* 0x100fe200078e0236 */
[----:B------:R-:W3:Y:S04]  /*0930*/  @P3 LDG.E.EL R40, desc[UR6][R16.64] ;  /* 0x0000000610283981 */ /* 0x000ee8000c2e1900 */
[----:B------:R-:W3:Y:S01]  /*0940*/  @P3 LDG.E.EL R67, desc[UR6][R14.64] ;  /* 0x000000060e433981 */ /* 0x000ee2000c2e1900 */
[----:B------:R-:W-:Y:S01]  /*0950*/  IMAD.WIDE R22, R23, 0x4, R54 ;  /* 0x0000000417167825 */ /* 0x000fe200078e0236 */
[----:B------:R-:W-:-:S03]  /*0960*/  CS2R R30, SRZ ;  /* 0x00000000001e7805 */ /* 0x000fc6000001ff00 */
[----:B------:R-:W-:Y:S01]  /*0970*/  IMAD.IADD R5, R86, 0x1, R21 ;  /* 0x0000000156057824 */ /* 0x000fe200078e0215 */
[----:B------:R0:W3:Y:S01]  /*0980*/  @P2 LDG.E.EL R60, desc[UR6][R22.64] ;  /* 0x00000006163c2981 */ /* 0x0000e2000c2e1900 */
[----:B------:R-:W-:Y:S01]  /*0990*/  ISETP.LT.AND P2, PT, R0, 0x100, !P1 ;  /* 0x000001000000780c */ /* 0x000fe20004f41270 */
[----:B------:R-:W-:Y:S01]  /*09a0*/  VIADD R58, R52, 0x1518 ;  /* 0x00001518343a7836 */ /* 0x000fe20000000000 */
[----:B------:R-:W-:Y:S01]  /*09b0*/  ISETP.LT.AND P1, PT, R18, 0x100, !P1 ;  /* 0x000001001200780c */ /* 0x000fe20004f21270 */
[----:B------:R-:W-:Y:S02]  /*09c0*/  VIADD R52, R52, 0x189c ;  /* 0x0000189c34347836 */ /* 0x000fe40000000000 */
[----:B------:R-:W-:-:S04]  /*09d0*/  IMAD.WIDE R4, R5, 0x4, R54 ;  /* 0x0000000405047825 */ /* 0x000fc800078e0236 */
[----:B------:R-:W-:Y:S01]  /*09e0*/  IMAD.IADD R19, R11, 0x1, R52 ;  /* 0x000000010b137824 */ /* 0x000fe200078e0234 */
[----:B------:R-:W3:Y:S01]  /*09f0*/  @P6 LDG.E.EL R31, desc[UR6][R4.64] ;  /* 0x00000006041f6981 */ /* 0x000ee2000c2e1900 */
[----:B------:R-:W-:Y:S02]  /*0a00*/  IMAD.IADD R35, R80, 0x1, R29 ;  /* 0x0000000150237824 */ /* 0x000fe400078e021d */
[----:B------:R-:W-:-:S04]  /*0a10*/  IMAD.WIDE R18, R19, 0x4, R54 ;  /* 0x0000000413127825 */ /* 0x000fc800078e0236 */
[----:B0-----:R-:W-:Y:S01]  /*0a20*/  IMAD.IADD R23, R11, 0x1, R58 ;  /* 0x000000010b177824 */ /* 0x001fe200078e023a */
[----:B------:R0:W5:Y:S01]  /*0a30*/  @P1 LDG.E.EL R66, desc[UR6][R18.64] ;  /* 0x0000000612421981 */ /* 0x000162000c2e1900 */
[----:B------:R-:W-:Y:S02]  /*0a40*/  IMAD.MOV.U32 R11, RZ, RZ, RZ ;  /* 0x000000ffff0b7224 */ /* 0x000fe400078e00ff */
[----:B0-----:R-:W-:-:S05]  /*0a50*/  IMAD.WIDE R18, R35, 0x4, R54 ;  /* 0x0000000423127825 */ /* 0x001fca00078e0236 */
[----:B------:R-:W5:Y:S01]  /*0a60*/  @P3 LDG.E.EL R11, desc[UR6][R18.64] ;  /* 0x00000006120b3981 */ /* 0x000f62000c2e1900 */
[----:B------:R-:W-:Y:S02]  /*0a70*/  IMAD.IADD R15, R58, 0x1, R25 ;  /* 0x000000013a0f7824 */ /* 0x000fe400078e0219 */
[----:B------:R-:W-:-:S04]  /*0a80*/  IMAD.WIDE R22, R23, 0x4, R54 ;  /* 0x0000000417167825 */ /* 0x000fc800078e0236 */
[----:B------:R-:W-:Y:S01]  /*0a90*/  IMAD.WIDE R14, R15, 0x4, R54 ;  /* 0x000000040f0e7825 */ /* 0x000fe200078e0236 */
[----:B------:R-:W5:Y:S04]  /*0aa0*/  @P2 LDG.E.EL R65, desc[UR6][R22.64] ;  /* 0x0000000616412981 */ /* 0x000f68000c2e1900 */
[----:B------:R0:W5:Y:S01]  /*0ab0*/  @P2 LDG.E.EL R38, desc[UR6][R14.64] ;  /* 0x000000060e262981 */ /* 0x000162000c2e1900 */
[----:B------:R-:W-:-:S04]  /*0ac0*/  IMAD.IADD R45, R80, 0x1, R21 ;  /* 0x00000001502d7824 */ /* 0x000fc800078e0215 */
[----:B------:R-:W-:-:S05]  /*0ad0*/  IMAD.WIDE R44, R45, 0x4, R54 ;  /* 0x000000042d2c7825 */ /* 0x000fca00078e0236 */
[----:B------:R-:W5:Y:S01]  /*0ae0*/  @P3 LDG.E.EL R30, desc[UR6][R44.64] ;  /* 0x000000062c1e3981 */ /* 0x000f62000c2e1900 */
[----:B------:R-:W-:-:S04]  /*0af0*/  IMAD.IADD R43, R58, 0x1, R29 ;  /* 0x000000013a2b7824 */ /* 0x000fc800078e021d */
[----:B------:R-:W-:-:S05]  /*0b00*/  IMAD.WIDE R16, R43, 0x4, R54 ;  /* 0x000000042b107825 */ /* 0x000fca00078e0236 */
[----:B------:R-:W5:Y:S01]  /*0b10*/  @P2 LDG.E.EL R75, desc[UR6][R16.64] ;  /* 0x00000006104b2981 */ /* 0x000f62000c2e1900 */
[----:B------:R-:W-:Y:S02]  /*0b20*/  IMAD.IADD R29, R52, 0x1, R29 ;  /* 0x00000001341d7824 */ /* 0x000fe400078e021d */
[----:B------:R-:W-:Y:S02]  /*0b30*/  IMAD.IADD R43, R58, 0x1, R21 ;  /* 0x000000013a2b7824 */ /* 0x000fe400078e0215 */
[----:B0-----:R-:W-:Y:S01]  /*0b40*/  IMAD.WIDE R14, R29, 0x4, R54 ;  /* 0x000000041d0e7825 */ /* 0x001fe200078e0236 */
[----:B------:R-:W-:-:S03]  /*0b50*/  CS2R R28, SRZ ;  /* 0x00000000001c7805 */ /* 0x000fc6000001ff00 */
[----:B------:R-:W-:Y:S01]  /*0b60*/  IMAD.WIDE R42, R43, 0x4, R54 ;  /* 0x000000042b2a7825 */ /* 0x000fe200078e0236 */
[----:B------:R-:W5:Y:S04]  /*0b70*/  @P1 LDG.E.EL R74, desc[UR6][R14.64] ;  /* 0x000000060e4a1981 */ /* 0x000f68000c2e1900 */
[----:B------:R0:W5:Y:S01]  /*0b80*/  @P2 LDG.E.EL R28, desc[UR6][R42.64] ;  /* 0x000000062a1c2981 */ /* 0x000162000c2e1900 */
[----:B------:R-:W-:Y:S02]  /*0b90*/  IMAD.IADD R25, R52, 0x1, R25 ;  /* 0x0000000134197824 */ /* 0x000fe400078e0219 */
[----:B------:R-:W-:Y:S02]  /*0ba0*/  IMAD.MOV.U32 R37, RZ, RZ, RZ ;  /* 0x000000ffff257224 */ /* 0x000fe400078e00ff */
[----:B------:R-:W-:-:S04]  /*0bb0*/  IMAD.WIDE R22, R25, 0x4, R54 ;  /* 0x0000000419167825 */ /* 0x000fc800078e0236 */
[----:B------:R-:W-:Y:S01]  /*0bc0*/  IMAD.IADD R21, R52, 0x1, R21 ;  /* 0x0000000134157824 */ /* 0x000fe200078e0215 */
[----:B------:R1:W5:Y:S01]  /*0bd0*/  @P1 LDG.E.EL R37, desc[UR6][R22.64] ;  /* 0x0000000616251981 */ /* 0x000362000c2e1900 */
[----:B0-----:R-:W-:Y:S02]  /*0be0*/  IMAD.IADD R43, R80, 0x1, R3 ;  /* 0x00000001502b7824 */ /* 0x001fe400078e0203 */
[----:B------:R-:W-:-:S04]  /*0bf0*/  IMAD.WIDE R16, R21, 0x4, R54 ;  /* 0x0000000415107825 */ /* 0x000fc800078e0236 */
[----:B------:R-:W-:Y:S02]  /*0c00*/  IMAD.MOV.U32 R21, RZ, RZ, RZ ;  /* 0x000000ffff157224 */ /* 0x000fe400078e00ff */
[--C-:B------:R-:W-:Y:S02]  /*0c10*/  IMAD.IADD R47, R88, 0x1, R3.reuse ;  /* 0x00000001582f7824 */ /* 0x100fe400078e0203 */
[--C-:B------:R-:W-:Y:S01]  /*0c20*/  IMAD.IADD R45, R86, 0x1, R3.reuse ;  /* 0x00000001562d7824 */ /* 0x100fe200078e0203 */
[----:B------:R-:W-:Y:S01]  /*0c30*/  CS2R R24, SRZ ;  /* 0x0000000000187805 */ /* 0x000fe2000001ff00 */
[----:B-1----:R-:W-:Y:S01]  /*0c40*/  IMAD.IADD R23, R82, 0x1, R3 ;  /* 0x0000000152177824 */ /* 0x002fe200078e0203 */
[----:B------:R0:W5:Y:S01]  /*0c50*/  @P1 LDG.E.EL R29, desc[UR6][R16.64] ;  /* 0x00000006101d1981 */ /* 0x000162000c2e1900 */
[----:B------:R-:W-:-:S04]  /*0c60*/  IMAD.WIDE R42, R43, 0x4, R54 ;  /* 0x000000042b2a7825 */ /* 0x000fc800078e0236 */
[----:B------:R-:W-:Y:S01]  /*0c70*/  IMAD.IADD R19, R10, 0x1, R3 ;  /* 0x000000010a137824 */ /* 0x000fe200078e0203 */
[----:B------:R1:W5:Y:S01]  /*0c80*/  @P3 LDG.E.EL R21, desc[UR6][R42.64] ;  /* 0x000000062a153981 */ /* 0x000362000c2e1900 */
[----:B------:R-:W-:Y:S01]  /*0c90*/  IMAD.WIDE R4, R23, 0x4, R54 ;  /* 0x0000000417047825 */ /* 0x000fe200078e0236 */
[----:B------:R-:W-:-:S03]  /*0ca0*/  CS2R R22, SRZ ;  /* 0x0000000000167805 */ /* 0x000fc6000001ff00 */
[--C-:B------:R-:W-:Y:S01]  /*0cb0*/  IMAD.WIDE R46, R47, 0x4, R54.reuse ;  /* 0x000000042f2e7825 */ /* 0x100fe200078e0236 */
[----:B------:R4:W5:Y:S03]  /*0cc0*/  @P4 LDG.E.EL R26, desc[UR6][R4.64] ;  /* 0x00000006041a4981 */ /* 0x000966000c2e1900 */
[----:B------:R-:W-:Y:S01]  /*0cd0*/  IMAD.WIDE R44, R45, 0x4, R54 ;  /* 0x000000042d2c7825 */ /* 0x000fe200078e0236 */
[----:B------:R4:W5:Y:S03]  /*0ce0*/  @P5 LDG.E.EL R23, desc[UR6][R46.64] ;  /* 0x000000062e175981 */ /* 0x000966000c2e1900 */
[----:B0-----:R-:W-:Y:S01]  /*0cf0*/  IMAD.IADD R17, R58, 0x1, R3 ;  /* 0x000000013a117824 */ /* 0x001fe200078e0203 */
[----:B------:R0:W5:Y:S01]  /*0d00*/  @P6 LDG.E.EL R24, desc[UR6][R44.64] ;  /* 0x000000062c186981 */ /* 0x000162000c2e1900 */
[----:B-1----:R-:W-:-:S02]  /*0d10*/  IMAD.IADD R43, R10, 0x1, R83 ;  /* 0x000000010a2b7824 */ /* 0x002fc400078e0253 */
[----:B------:R-:W-:-:S04]  /*0d20*/  IMAD.WIDE R14, R19, 0x4, R54 ;  /* 0x00000004130e7825 */ /* 0x000fc800078e0236 */
[----:B------:R-:W-:Y:S01]  /*0d30*/  IMAD.IADD R3, R52, 0x1, R3 ;  /* 0x0000000134037824 */ /* 0x000fe200078e0203 */
[----:B------:R1:W5:Y:S01]  /*0d40*/  @P0 LDG.E.EL R25, desc[UR6][R14.64] ;  /* 0x000000060e190981 */ /* 0x000362000c2e1900 */
[----:B------:R-:W-:Y:S02]  /*0d50*/  IMAD.MOV.U32 R0, RZ, RZ, RZ ;  /* 0x000000ffff007224 */ /* 0x000fe400078e00ff */
[----:B------:R-:W-:Y:S01]  /*0d60*/  IMAD.WIDE R42, R43, 0x4, R54 ;  /* 0x000000042b2a7825 */ /* 0x000fe200078e0236 */
[----:B------:R-:W-:-:S03]  /*0d70*/  CS2R R18, SRZ ;  /* 0x0000000000127805 */ /* 0x000fc6000001ff00 */
[----:B----4-:R-:W-:Y:S01]  /*0d80*/  IMAD.WIDE R4, R3, 0x4, R54 ;  /* 0x0000000403047825 */ /* 0x010fe200078e0236 */
[----:B------:R4:W5:Y:S03]  /*0d90*/  @P0 LDG.E.EL R0, desc[UR6][R42.64] ;  /* 0x000000062a000981 */ /* 0x000966000c2e1900 */
[C---:B------:R-:W-:Y:S01]  /*0da0*/  IMAD.IADD R51, R10.reuse, 0x1, R53 ;  /* 0x000000010a337824 */ /* 0x040fe200078e0235 */
[----:B------:R4:W5:Y:S01]  /*0db0*/  @P1 LDG.E.EL R22, desc[UR6][R4.64] ;  /* 0x0000000604161981 */ /* 0x000962000c2e1900 */
[C---:B------:R-:W-:Y:S02]  /*0dc0*/  IMAD.IADD R47, R10.reuse, 0x1, R59 ;  /* 0x000000010a2f7824 */ /* 0x040fe400078e023b */
[----:B0-----:R-:W-:Y:S02]  /*0dd0*/  IMAD.IADD R45, R10, 0x1, R85 ;  /* 0x000000010a2d7824 */ /* 0x001fe400078e0255 */
[----:B------:R-:W-:-:S02]  /*0de0*/  IMAD.IADD R49, R82, 0x1, R53 ;  /* 0x0000000152317824 */ /* 0x000fc400078e0235 */
[----:B-1----:R-:W-:Y:S01]  /*0df0*/  IMAD.WIDE R14, R17, 0x4, R54 ;  /* 0x00000004110e7825 */ /* 0x002fe200078e0236 */
[----:B------:R-:W-:-:S03]  /*0e00*/  CS2R R16, SRZ ;  /* 0x0000000000107805 */ /* 0x000fc6000001ff00 */
[----:B------:R-:W-:Y:S01]  /*0e10*/  IMAD.MOV.U32 R35, RZ, RZ, RZ ;  /* 0x000000ffff237224 */ /* 0x000fe200078e00ff */
[----:B------:R0:W5:Y:S01]  /*0e20*/  @P2 LDG.E.EL R19, desc[UR6][R14.64] ;  /* 0x000000060e132981 */ /* 0x000162000c2e1900 */
[----:B------:R-:W-:-:S04]  /*0e30*/  IMAD.WIDE R50, R51, 0x4, R54 ;  /* 0x0000000433327825 */ /* 0x000fc800078e0236 */
[--C-:B------:R-:W-:Y:S01]  /*0e40*/  IMAD.WIDE R46, R47, 0x4, R54.reuse ;  /* 0x000000042f2e7825 */ /* 0x100fe200078e0236 */
[----:B------:R-:W5:Y:S03]  /*0e50*/  @P0 LDG.E.EL R18, desc[UR6][R50.64] ;  /* 0x0000000632120981 */ /* 0x000f66000c2e1900 */
[--C-:B------:R-:W-:Y:S01]  /*0e60*/  IMAD.WIDE R44, R45, 0x4, R54.reuse ;  /* 0x000000042d2c7825 */ /* 0x100fe200078e0236 */
[----:B------:R1:W5:Y:S03]  /*0e70*/  @P0 LDG.E.EL R35, desc[UR6][R46.64] ;  /* 0x000000062e230981 */ /* 0x000366000c2e1900 */
[----:B------:R-:W-:Y:S01]  /*0e80*/  IMAD.WIDE R48, R49, 0x4, R54 ;  /* 0x0000000431307825 */ /* 0x000fe200078e0236 */
[----:B------:R1:W5:Y:S03]  /*0e90*/  @P0 LDG.E.EL R56, desc[UR6][R44.64] ;  /* 0x000000062c380981 */ /* 0x000366000c2e1900 */
[--C-:B----4-:R-:W-:Y:S01]  /*0ea0*/  IMAD.IADD R43, R52, 0x1, R53.reuse ;  /* 0x00000001342b7824 */ /* 0x110fe200078e0235 */
[----:B------:R4:W5:Y:S01]  /*0eb0*/  @P4 LDG.E.EL R17, desc[UR6][R48.64] ;  /* 0x0000000630114981 */ /* 0x000962000c2e1900 */
[----:B------:R-:W-:-:S02]  /*0ec0*/  IMAD.IADD R5, R88, 0x1, R53 ;  /* 0x0000000158057824 */ /* 0x000fc400078e0235 */
[----:B------:R-:W-:Y:S01]  /*0ed0*/  IMAD.IADD R61, R86, 0x1, R53 ;  /* 0x00000001563d7824 */ /* 0x000fe200078e0235 */
[----:B0-----:R-:W-:Y:S01]  /*0ee0*/  CS2R R14, SRZ ;  /* 0x00000000000e7805 */ /* 0x001fe2000001ff00 */
[----:B------:R-:W-:Y:S02]  /*0ef0*/  IMAD.MOV.U32 R3, RZ, RZ, RZ ;  /* 0x000000ffff037224 */ /* 0x000fe400078e00ff */
[----:B------:R-:W-:-:S04]  /*0f00*/  IMAD.WIDE R42, R43, 0x4, R54 ;  /* 0x000000042b2a7825 */ /* 0x000fc800078e0236 */
[--C-:B-1----:R-:W-:Y:S01]  /*0f10*/  IMAD.IADD R47, R80, 0x1, R53.reuse ;  /* 0x00000001502f7824 */ /* 0x102fe200078e0235 */
[----:B------:R0:W5:Y:S01]  /*0f20*/  @P1 LDG.E.EL R3, desc[UR6][R42.64] ;  /* 0x000000062a031981 */ /* 0x000162000c2e1900 */
[----:B------:R-:W-:Y:S02]  /*0f30*/  IMAD.IADD R45, R58, 0x1, R53 ;  /* 0x000000013a2d7824 */ /* 0x000fe400078e0235 */
[----:B------:R-:W-:-:S04]  /*0f40*/  IMAD.WIDE R50, R5, 0x4, R54 ;  /* 0x0000000405327825 */ /* 0x000fc800078e0236 */
[----:B----4-:R-:W-:Y:S01]  /*0f50*/  IMAD.WIDE R48, R61, 0x4, R54 ;  /* 0x000000043d307825 */ /* 0x010fe200078e0236 */
[----:B------:R1:W4:Y:S03]  /*0f60*/  @P5 LDG.E.EL R16, desc[UR6][R50.64] ;  /* 0x0000000632105981 */ /* 0x000326000c2e1900 */
[----:B------:R-:W-:Y:S01]  /*0f70*/  IMAD.IADD R53, R82, 0x1, R59 ;  /* 0x0000000152357824 */ /* 0x000fe200078e023b */
[----:B------:R1:W4:Y:S01]  /*0f80*/  @P6 LDG.E.EL R15, desc[UR6][R48.64] ;  /* 0x00000006300f6981 */ /* 0x000322000c2e1900 */
[----:B------:R-:W-:Y:S02]  /*0f90*/  IMAD.MOV.U32 R4, RZ, RZ, RZ ;  /* 0x000000ffff047224 */ /* 0x000fe400078e00ff */
[----:B------:R-:W-:-:S04]  /*0fa0*/  IMAD.WIDE R44, R45, 0x4, R54 ;  /* 0x000000042d2c7825 */ /* 0x000fc800078e0236 */
[----:B0-----:R-:W-:Y:S01]  /*0fb0*/  IMAD.WIDE R42, R53, 0x4, R54 ;  /* 0x00000004352a7825 */ /* 0x001fe200078e0236 */
[----:B------:R0:W4:Y:S03]  /*0fc0*/  @P2 LDG.E.EL R4, desc[UR6][R44.64] ;  /* 0x000000062c042981 */ /* 0x000126000c2e1900 */
[----:B-1----:R-:W-:Y:S01]  /*0fd0*/  IMAD.IADD R51, R82, 0x1, R85 ;  /* 0x0000000152337824 */ /* 0x002fe200078e0255 */
[----:B------:R1:W4:Y:S01]  /*0fe0*/  @P4 LDG.E.EL R62, desc[UR6][R42.64] ;  /* 0x000000062a3e4981 */ /* 0x000322000c2e1900 */
[C---:B------:R-:W-:Y:S02]  /*0ff0*/  IMAD.IADD R49, R88.reuse, 0x1, R59 ;  /* 0x0000000158317824 */ /* 0x040fe400078e023b */
[C---:B------:R-:W-:Y:S02]  /*1000*/  IMAD.IADD R79, R88.reuse, 0x1, R85 ;  /* 0x00000001584f7824 */ /* 0x040fe400078e0255 */
[----:B------:R-:W-:-:S02]  /*1010*/  IMAD.IADD R88, R88, 0x1, R83 ;  /* 0x0000000158587824 */ /* 0x000fc400078e0253 */
[----:B------:R-:W-:Y:S02]  /*1020*/  IMAD.MOV.U32 R61, RZ, RZ, RZ ;  /* 0x000000ffff3d7224 */ /* 0x000fe400078e00ff */
[----:B------:R-:W-:Y:S02]  /*1030*/  IMAD.MOV.U32 R5, RZ, RZ, RZ ;  /* 0x000000ffff057224 */ /* 0x000fe400078e00ff */
[----:B0-----:R-:W-:-:S04]  /*1040*/  IMAD.WIDE R44, R51, 0x4, R54 ;  /* 0x00000004332c7825 */ /* 0x001fc800078e0236 */
[--C-:B------:R-:W-:Y:S01]  /*1050*/  IMAD.WIDE R46, R47, 0x4, R54.reuse ;  /* 0x000000042f2e7825 */ /* 0x100fe200078e0236 */
[----:B------:R-:W4:Y:S03]  /*1060*/  @P4 LDG.E.EL R77, desc[UR6][R44.64] ;  /* 0x000000062c4d4981 */ /* 0x000f26000c2e1900 */
[--C-:B------:R-:W-:Y:S01]  /*1070*/  IMAD.WIDE R48, R49, 0x4, R54.reuse ;  /* 0x0000000431307825 */ /* 0x100fe200078e0236 */
[----:B------:R0:W4:Y:S03]  /*1080*/  @P3 LDG.E.EL R14, desc[UR6][R46.64] ;  /* 0x000000062e0e3981 */ /* 0x000126000c2e1900 */
[--C-:B------:R-:W-:Y:S01]  /*1090*/  IMAD.WIDE R50, R79, 0x4, R54.reuse ;  /* 0x000000044f327825 */ /* 0x100fe200078e0236 */
[----:B------:R-:W4:Y:S03]  /*10a0*/  @P5 LDG.E.EL R61, desc[UR6][R48.64] ;  /* 0x00000006303d5981 */ /* 0x000f26000c2e1900 */
[----:B-1----:R-:W-:Y:S01]  /*10b0*/  IMAD.WIDE R42, R88, 0x4, R54 ;  /* 0x00000004582a7825 */ /* 0x002fe200078e0236 */
[----:B------:R1:W4:Y:S03]  /*10c0*/  @P5 LDG.E.EL R5, desc[UR6][R50.64] ;  /* 0x0000000632055981 */ /* 0x000326000c2e1900 */
[----:B------:R-:W-:Y:S01]  /*10d0*/  IMAD.IADD R81, R82, 0x1, R83 ;  /* 0x0000000152517824 */ /* 0x000fe200078e0253 */
[----:B------:R-:W4:Y:S01]  /*10e0*/  @P5 LDG.E.EL R84, desc[UR6][R42.64] ;  /* 0x000000062a545981 */ /* 0x000f22000c2e1900 */
[----:B------:R-:W-:Y:S01]  /*10f0*/  IMAD.MOV.U32 R10, RZ, RZ, RZ ;  /* 0x000000ffff0a7224 */ /* 0x000fe200078e00ff */
[----:B--2---:R-:W-:Y:S01]  /*1100*/  FSETP.GT.AND P5, PT, R69, R78, PT ;  /* 0x0000004e4500720b */ /* 0x004fe20003fa4000 */
[----:B0-----:R-:W-:-:S04]  /*1110*/  IMAD.WIDE R46, R81, 0x4, R54 ;  /* 0x00000004512e7825 */ /* 0x001fc800078e0236 */
[C---:B------:R-:W-:Y:S01]  /*1120*/  IMAD.IADD R89, R86.reuse, 0x1, R85 ;  /* 0x0000000156597824 */ /* 0x040fe200078e0255 */
[----:B------:R0:W2:Y:S01]  /*1130*/  @P4 LDG.E.EL R10, desc[UR6][R46.64] ;  /* 0x000000062e0a4981 */ /* 0x0000a2000c2e1900 */
[C---:B------:R-:W-:Y:S02]  /*1140*/  IMAD.IADD R87, R86.reuse, 0x1, R59 ;  /* 0x0000000156577824 */ /* 0x040fe400078e023b */
[----:B------:R-:W-:Y:S02]  /*1150*/  IMAD.IADD R86, R86, 0x1, R83 ;  /* 0x0000000156567824 */ /* 0x000fe400078e0253 */
[----:B------:R-:W-:Y:S01]  /*1160*/  IMAD.IADD R90, R80, 0x1, R85 ;  /* 0x00000001505a7824 */ /* 0x000fe200078e0255 */
[----:B------:R-:W-:Y:S01]  /*1170*/  FSETP.GT.AND P0, PT, R76, R6, PT ;  /* 0x000000064c00720b */ /* 0x000fe20003f04000 */
[C---:B------:R-:W-:Y:S02]  /*1180*/  IMAD.IADD R81, R80.reuse, 0x1, R59 ;  /* 0x0000000150517824 */ /* 0x040fe400078e023b */
[----:B------:R-:W-:-:S02]  /*1190*/  IMAD.IADD R53, R80, 0x1, R83 ;  /* 0x0000000150357824 */ /* 0x000fc400078e0253 */
[----:B------:R-:W-:-:S04]  /*11a0*/  IMAD.WIDE R44, R89, 0x4, R54 ;  /* 0x00000004592c7825 */ /* 0x000fc800078e0236 */
[--C-:B------:R-:W-:Y:S02]  /*11b0*/  IMAD.IADD R93, R58, 0x1, R59.reuse ;  /* 0x000000013a5d7824 */ /* 0x100fe400078e023b */
[----:B-1----:R-:W-:Y:S02]  /*11c0*/  IMAD.IADD R51, R52, 0x1, R59 ;  /* 0x0000000134337824 */ /* 0x002fe400078e023b */
[C---:B------:R-:W-:Y:S02]  /*11d0*/  IMAD.IADD R91, R58.reuse, 0x1, R85 ;  /* 0x000000013a5b7824 */ /* 0x040fe400078e0255 */
[----:B------:R-:W-:Y:S02]  /*11e0*/  IMAD.IADD R89, R58, 0x1, R83 ;  /* 0x000000013a597824 */ /* 0x000fe400078e0253 */
[----:B------:R-:W-:Y:S01]  /*11f0*/  IMAD.WIDE R48, R87, 0x4, R54 ;  /* 0x0000000457307825 */ /* 0x000fe200078e0236 */
[----:B------:R-:W-:-:S03]  /*1200*/  FSETP.NAN.AND P4, PT, R69, R69, PT ;  /* 0x000000454500720b */ /* 0x000fc60003f88000 */
[----:B0-----:R-:W-:Y:S01]  /*1210*/  IMAD.WIDE R46, R86, 0x4, R54 ;  /* 0x00000004562e7825 */ /* 0x001fe200078e0236 */
[----:B------:R-:W-:-:S03]  /*1220*/  CS2R R86, SRZ ;  /* 0x0000000000567805 */ /* 0x000fc6000001ff00 */
[----:B------:R-:W-:-:S04]  /*1230*/  IMAD.WIDE R58, R90, 0x4, R54 ;  /* 0x000000045a3a7825 */ /* 0x000fc800078e0236 */
[C---:B------:R-:W-:Y:S01]  /*1240*/  IMAD.IADD R85, R52.reuse, 0x1, R85 ;  /* 0x0000000134557824 */ /* 0x040fe200078e0255 */
[----:B------:R-:W2:Y:S01]  /*1250*/  @P3 LDG.E.EL R86, desc[UR6][R58.64] ;  /* 0x000000063a563981 */ /* 0x000ea2000c2e1900 */
[----:B------:R-:W-:Y:S02]  /*1260*/  IMAD.IADD R83, R52, 0x1, R83 ;  /* 0x0000000134537824 */ /* 0x000fe400078e0253 */
[----:B------:R-:W-:Y:S02]  /*1270*/  IMAD.MOV.U32 R90, RZ, RZ, RZ ;  /* 0x000000ffff5a7224 */ /* 0x000fe400078e00ff */
[----:B------:R-:W-:-:S04]  /*1280*/  IMAD.WIDE R80, R81, 0x4, R54 ;  /* 0x0000000451507825 */ /* 0x000fc800078e0236 */
[----:B------:R-:W-:Y:S01]  /*1290*/  IMAD.WIDE R52, R53, 0x4, R54 ;  /* 0x0000000435347825 */ /* 0x000fe200078e0236 */
[----:B------:R-:W2:Y:S03]  /*12a0*/  @P3 LDG.E.EL R87, desc[UR6][R80.64] ;  /* 0x0000000650573981 */ /* 0x000ea6000c2e1900 */
[----:B------:R-:W-:Y:S01]  /*12b0*/  IMAD.MOV.U32 R82, RZ, RZ, RZ ;  /* 0x000000ffff527224 */ /* 0x000fe200078e00ff */
[----:B------:R0:W2:Y:S01]  /*12c0*/  @P3 LDG.E.EL R90, desc[UR6][R52.64] ;  /* 0x00000006345a3981 */ /* 0x0000a2000c2e1900 */
[----:B------:R-:W-:Y:S02]  /*12d0*/  IMAD.MOV.U32 R79, RZ, RZ, RZ ;  /* 0x000000ffff4f7224 */ /* 0x000fe400078e00ff */
[----:B------:R-:W-:Y:S01]  /*12e0*/  IMAD.MOV.U32 R88, RZ, RZ, RZ ;  /* 0x000000ffff587224 */ /* 0x000fe200078e00ff */
[----:B------:R-:W-:Y:S01]  /*12f0*/  @!P5 FSEL R69, R69, R78, P4 ;  /* 0x0000004e4545d208 */ /* 0x000fe20002000000 */
[----:B------:R-:W2:Y:S01]  /*1300*/  @P6 LDG.E.EL R82, desc[UR6][R48.64] ;  /* 0x0000000630526981 */ /* 0x000ea2000c2e1900 */
[----:B------:R-:W-:-:S02]  /*1310*/  FSETP.NAN.AND P3, PT, R76, R76, PT ;  /* 0x0000004c4c00720b */ /* 0x000fc40003f68000 */
[----:B------:R-:W-:Y:S01]  /*1320*/  FSETP.GEU.AND P4, PT, R69, R36, PT ;  /* 0x000000244500720b */ /* 0x000fe20003f8e000 */
[----:B------:R1:W2:Y:S01]  /*1330*/  @P6 LDG.E.EL R79, desc[UR6][R44.64] ;  /* 0x000000062c4f6981 */ /* 0x0002a2000c2e1900 */
[----:B------:R-:W-:-:S03]  /*1340*/  @!P0 FSEL R76, R76, R6, P3 ;  /* 0x000000064c4c8208 */ /* 0x000fc60001800000 */
[----:B------:R1:W2:Y:S01]  /*1350*/  @P6 LDG.E.EL R88, desc[UR6][R46.64] ;  /* 0x000000062e586981 */ /* 0x0002a2000c2e1900 */
[----:B---3--:R-:W-:Y:S01]  /*1360*/  FSETP.GT.AND P6, PT, R63, R64, PT ;  /* 0x000000403f00720b */ /* 0x008fe20003fc4000 */
[--C-:B------:R-:W-:Y:S01]  /*1370*/  IMAD.WIDE R42, R91, 0x4, R54.reuse ;  /* 0x000000045b2a7825 */ /* 0x100fe200078e0236 */
[----:B0-----:R-:W-:Y:S02]  /*1380*/  CS2R R52, SRZ ;  /* 0x0000000000347805 */ /* 0x001fe4000001ff00 */
[----:B------:R-:W-:Y:S01]  /*1390*/  P2R R59, PR, RZ, 0x20 ;  /* 0x00000020ff3b7803 */ /* 0x000fe20000000000 */
[----:B-1----:R-:W-:Y:S01]  /*13a0*/  IMAD.WIDE R44, R93, 0x4, R54 ;  /* 0x000000045d2c7825 */ /* 0x002fe200078e0236 */
[----:B------:R-:W-:-:S03]  /*13b0*/  FSETP.GEU.AND P5, PT, R76, R57, PT ;  /* 0x000000394c00720b */ /* 0x000fc60003fae000 */
[----:B------:R-:W-:-:S04]  /*13c0*/  IMAD.WIDE R48, R89, 0x4, R54 ;  /* 0x0000000459307825 */ /* 0x000fc800078e0236 */
[----:B------:R-:W-:-:S04]  /*13d0*/  IMAD.WIDE R50, R51, 0x4, R54 ;  /* 0x0000000433327825 */ /* 0x000fc800078e0236 */
[--C-:B------:R-:W-:Y:S01]  /*13e0*/  IMAD.WIDE R46, R85, 0x4, R54.reuse ;  /* 0x00000004552e7825 */ /* 0x100fe200078e0236 */
[----:B------:R-:W3:Y:S03]  /*13f0*/  @P1 LDG.E.EL R52, desc[UR6][R50.64] ;  /* 0x0000000632341981 */ /* 0x000ee6000c2e1900 */
[----:B------:R-:W-:Y:S01]  /*1400*/  IMAD.MOV.U32 R78, RZ, RZ, RZ ;  /* 0x000000ffff4e7224 */ /* 0x000fe200078e00ff */
[----:B------:R0:W2:Y:S01]  /*1410*/  @P1 LDG.E.EL R53, desc[UR6][R46.64] ;  /* 0x000000062e351981 */ /* 0x0000a2000c2e1900 */
[----:B------:R-:W-:Y:S02]  /*1420*/  IMAD.MOV.U32 R81, RZ, RZ, RZ ;  /* 0x000000ffff517224 */ /* 0x000fe400078e00ff */
[----:B------:R-:W-:Y:S02]  /*1430*/  IMAD.MOV.U32 R58, RZ, RZ, RZ ;  /* 0x000000ffff3a7224 */ /* 0x000fe400078e00ff */
[----:B------:R-:W-:Y:S01]  /*1440*/  IMAD.MOV.U32 R6, RZ, RZ, RZ ;  /* 0x000000ffff067224 */ /* 0x000fe200078e00ff */
[----:B------:R-:W2:Y:S01]  /*1450*/  @P2 LDG.E.EL R78, desc[UR6][R44.64] ;  /* 0x000000062c4e2981 */ /* 0x000ea2000c2e1900 */
[----:B------:R-:W-:-:S03]  /*1460*/  IMAD.WIDE R54, R83, 0x4, R54 ;  /* 0x0000000453367825 */ /* 0x000fc600078e0236 */
[----:B------:R-:W2:Y:S04]  /*1470*/  @P2 LDG.E.EL R81, desc[UR6][R42.64] ;  /* 0x000000062a512981 */ /* 0x000ea8000c2e1900 */
[----:B------:R1:W2:Y:S01]  /*1480*/  @P2 LDG.E.EL R58, desc[UR6][R48.64] ;  /* 0x00000006303a2981 */ /* 0x0002a2000c2e1900 */
[----:B------:R-:W-:-:S03]  /*1490*/  FSETP.NAN.AND P2, PT, R36, R36, PT ;  /* 0x000000242400720b */ /* 0x000fc60003f48000 */
[----:B------:R0:W2:Y:S01]  /*14a0*/  @P1 LDG.E.EL R6, desc[UR6][R54.64] ;  /* 0x0000000636061981 */ /* 0x0000a2000c2e1900 */
[C---:B------:R-:W-:Y:S02]  /*14b0*/  FSETP.NAN.AND P1, PT, R63.reuse, R63, PT ;  /* 0x0000003f3f00720b */ /* 0x040fe40003f28000 */
[----:B------:R-:W-:Y:S02]  /*14c0*/  @P4 FSEL R36, R36, R69, P2 ;  /* 0x0000004524244208 */ /* 0x000fe40001000000 */
[----:B------:R-:W-:Y:S02]  /*14d0*/  @!P6 FSEL R63, R63, R64, P1 ;  /* 0x000000403f3fe208 */ /* 0x000fe40000800000 */
[C---:B------:R-:W-:Y:S02]  /*14e0*/  FSETP.NAN.AND P1, PT, R57.reuse, R57, PT ;  /* 0x000000393900720b */ /* 0x040fe40003f28000 */
[----:B------:R-:W-:Y:S02]  /*14f0*/  FSETP.GEU.AND P3, PT, R36, R73, PT ;  /* 0x000000492400720b */ /* 0x000fe40003f6e000 */
[----:B------:R-:W-:-:S04]  /*1500*/  @P5 FSEL R57, R57, R76, P1 ;  /* 0x0000004c39395208 */ /* 0x000fc80000800000 */
[----:B------:R-:W-:Y:S02]  /*1510*/  FSETP.GEU.AND P2, PT, R57, R34, PT ;  /* 0x000000223900720b */ /* 0x000fe40003f4e000 */
[----:B------:R-:W-:-:S05]  /*1520*/  FSETP.NAN.AND P1, PT, R73, R73, PT ;  /* 0x000000494900720b */ /* 0x000fca0003f28000 */
[----:B------:R-:W-:Y:S02]  /*1530*/  @P3 FSEL R73, R73, R36, P1 ;  /* 0x0000002449493208 */ /* 0x000fe40000800000 */
[C---:B------:R-:W-:Y:S02]  /*1540*/  FSETP.NAN.AND P1, PT, R34.reuse, R34, PT ;  /* 0x000000222200720b */ /* 0x040fe40003f28000 */
[----:B0-----:R-:W-:Y:S02]  /*1550*/  P2R R46, PR, RZ, 0x4 ;  /* 0x00000004ff2e7803 */ /* 0x001fe40000000000 */
[----:B------:R-:W-:Y:S02]  /*1560*/  @P2 FSEL R34, R34, R57, P1 ;  /* 0x0000003922222208 */ /* 0x000fe40000800000 */
[-C--:B------:R-:W-:Y:S02]  /*1570*/  FSETP.GEU.AND P2, PT, R63, R12.reuse, PT ;  /* 0x0000000c3f00720b */ /* 0x080fe40003f4e000 */
[----:B------:R-:W-:-:S02]  /*1580*/  FSETP.NAN.AND P1, PT, R12, R12, PT ;  /* 0x0000000c0c00720b */ /* 0x000fc40003f28000 */
[----:B------:R-:W-:-:S09]  /*1590*/  P2R R47, PR, RZ, 0x4 ;  /* 0x00000004ff2f7803 */ /* 0x000fd20000000000 */
[----:B------:R-:W-:Y:S02]  /*15a0*/  @P2 FSEL R12, R12, R63, P1 ;  /* 0x0000003f0c0c2208 */ /* 0x000fe40000800000 */
[C---:B-----5:R-:W-:Y:S02]  /*15b0*/  FSETP.GT.AND P2, PT, R41.reuse, R70, PT ;  /* 0x000000462900720b */ /* 0x060fe40003f44000 */
[----:B------:R-:W-:Y:S02]  /*15c0*/  FSETP.NAN.AND P1, PT, R41, R41, PT ;  /* 0x000000292900720b */ /* 0x000fe40003f28000 */
[----:B-1----:R-:W-:-:S09]  /*15d0*/  P2R R48, PR, RZ, 0x4 ;  /* 0x00000004ff307803 */ /* 0x002fd20000000000 */
[----:B------:R-:W-:Y:S02]  /*15e0*/  @!P2 FSEL R41, R41, R70, P1 ;  /* 0x000000462929a208 */ /* 0x000fe40000800000 */
[-C--:B------:R-:W-:Y:S02]  /*15f0*/  FSETP.GEU.AND P2, PT, R12, R33.reuse, PT ;  /* 0x000000210c00720b */ /* 0x080fe40003f4e000 */
[----:B------:R-:W-:Y:S02]  /*1600*/  FSETP.NAN.AND P1, PT, R33, R33, PT ;  /* 0x000000212100720b */ /* 0x000fe40003f28000 */
[----:B------:R-:W-:-:S09]  /*1610*/  P2R R36, PR, RZ, 0x4 ;  /* 0x00000004ff247803 */ /* 0x000fd20000000000 */
[----:B------:R-:W-:Y:S02]  /*1620*/  @P2 FSEL R33, R33, R12, P1 ;  /* 0x0000000c21212208 */ /* 0x000fe40000800000 */
[-C--:B------:R-:W-:Y:S02]  /*1630*/  FSETP.GEU.AND P2, PT, R41, R71.reuse, PT ;  /* 0x000000472900720b */ /* 0x080fe40003f4e000 */
[----:B------:R-:W-:Y:S02]  /*1640*/  FSETP.NAN.AND P1, PT, R71, R71, PT ;  /* 0x000000474700720b */ /* 0x000fe40003f28000 */
[----:B------:R-:W-:-:S09]  /*1650*/  P2R R12, PR, RZ, 0x4 ;  /* 0x00000004ff0c7803 */ /* 0x000fd20000000000 */
[----:B------:R-:W-:Y:S02]  /*1660*/  @P2 FSEL R71, R71, R41, P1 ;  /* 0x0000002947472208 */ /* 0x000fe40000800000 */
[C---:B------:R-:W-:Y:S02]  /*1670*/  FSETP.GT.AND P2, PT, R39.reuse, R68, PT ;  /* 0x000000442700720b */ /* 0x040fe40003f44000 */
[----:B------:R-:W-:Y:S02]  /*1680*/  FSETP.NAN.AND P1, PT, R39, R39, PT ;  /* 0x000000272700720b */ /* 0x000fe40003f28000 */
[----:B------:R-:W-:-:S09]  /*1690*/  P2R R41, PR, RZ, 0x4 ;  /* 0x00000004ff297803 */ /* 0x000fd20000000000 */
        /* <DEDUP_REMOVED lines=68> */
[----:B------:R-:W-:Y:S02]  /*1ae0*/  @P2 SEL R7, R7, R60, P1 ;  /* 0x0000003c07072207 */ /* 0x000fe40000800000 */
        /* <DEDUP_REMOVED lines=48> */
[-C--:B----4-:R-:W-:Y:S02]  /*1df0*/  FSETP.GEU.AND P2, PT, R23, R16.reuse, PT ;  /* 0x000000101700720b */ /* 0x090fe40003f4e000 */
        /* <DEDUP_REMOVED lines=35> */
[-C--:B--2---:R-:W-:Y:S02]  /*2030*/  FSETP.GEU.AND P1, PT, R77, R10.reuse, PT ;  /* 0x0000000a4d00720b */ /* 0x084fe40003f2e000 */
[----:B------:R-:W-:Y:S02]  /*2040*/  FSETP.NAN.AND P2, PT, R10, R10, PT ;  /* 0x0000000a0a00720b */ /* 0x000fe40003f48000 */
[----:B------:R-:W-:Y:S02]  /*2050*/  P2R R42, PR, RZ, 0x10 ;  /* 0x00000010ff2a7803 */ /* 0x000fe40000000000 */
[----:B------:R-:W-:-:S07]  /*2060*/  FSETP.GEU.AND P4, PT, R15, R82, PT ;  /* 0x000000520f00720b */ /* 0x000fce0003f8e000 */
[----:B------:R-:W-:Y:S02]  /*2070*/  @P1 SEL R10, R10, R77, P2 ;  /* 0x0000004d0a0a1207 */ /* 0x000fe40001000000 */
[-C--:B------:R-:W-:Y:S02]  /*2080*/  FSETP.GEU.AND P2, PT, R5, R84.reuse, PT ;  /* 0x000000540500720b */ /* 0x080fe40003f4e000 */
[----:B------:R-:W-:Y:S02]  /*2090*/  P2R R45, PR, RZ, 0x8 ;  /* 0x00000008ff2d7803 */ /* 0x000fe40000000000 */
[----:B------:R-:W-:Y:S02]  /*20a0*/  P2R R61, PR, RZ, 0x2 ;  /* 0x00000002ff3d7803 */ /* 0x000fe40000000000 */
[----:B------:R-:W-:Y:S02]  /*20b0*/  FSETP.NAN.AND P3, PT, R84, R84, PT ;  /* 0x000000545400720b */ /* 0x000fe40003f68000 */
[----:B------:R-:W-:-:S05]  /*20c0*/  FSETP.GEU.AND P1, PT, R14, R87, PT ;  /* 0x000000570e00720b */ /* 0x000fca0003f2e000 */
[----:B------:R-:W-:Y:S02]  /*20d0*/  @P2 SEL R84, R84, R5, P3 ;  /* 0x0000000554542207 */ /* 0x000fe40001800000 */
[----:B------:R-:W-:-:S04]  /*20e0*/  FSETP.NAN.AND P3, PT, R82, R82, PT ;  /* 0x000000525200720b */ /* 0x000fc80003f68000 */
[----:B------:R-:W-:Y:S02]  /*20f0*/  @P4 FSEL R82, R82, R15, P3 ;  /* 0x0000000f52524208 */ /* 0x000fe40001800000 */
[C---:B------:R-:W-:Y:S02]  /*2100*/  FSETP.NAN.AND P3, PT, R87.reuse, R87, PT ;  /* 0x000000575700720b */ /* 0x040fe40003f68000 */
[----:B------:R-:W-:Y:S02]  /*2110*/  P2R R73, PR, RZ, 0x2 ;  /* 0x00000002ff497803 */ /* 0x000fe40000000000 */
[----:B------:R-:W-:Y:S02]  /*2120*/  @P1 FSEL R87, R87, R14, P3 ;  /* 0x0000000e57571208 */ /* 0x000fe40001800000 */
[----:B------:R-:W-:Y:S02]  /*2130*/  FSETP.GEU.AND P1, PT, R82, R79, PT ;  /* 0x0000004f5200720b */ /* 0x000fe40003f2e000 */
[----:B------:R-:W-:-:S02]  /*2140*/  P2R R71, PR, RZ, 0x4 ;  /* 0x00000004ff477803 */ /* 0x000fc40000000000 */
[----:B------:R-:W-:Y:S02]  /*2150*/  FSETP.GEU.AND P2, PT, R87, R86, PT ;  /* 0x000000565700720b */ /* 0x000fe40003f4e000 */
[----:B------:R-:W-:-:S07]  /*2160*/  FSETP.NAN.AND P3, PT, R79, R79, PT ;  /* 0x0000004f4f00720b */ /* 0x000fce0003f68000 */
[----:B------:R-:W-:Y:S02]  /*2170*/  @P1 FSEL R79, R79, R82, P3 ;  /* 0x000000524f4f1208 */ /* 0x000fe40001800000 */
[----:B------:R-:W-:-:S04]  /*2180*/  FSETP.NAN.AND P3, PT, R86, R86, PT ;  /* 0x000000565600720b */ /* 0x000fc80003f68000 */
[----:B------:R-:W-:Y:S02]  /*2190*/  @P2 FSEL R86, R86, R87, P3 ;  /* 0x0000005756562208 */ /* 0x000fe40001800000 */
[-C--:B------:R-:W-:Y:S02]  /*21a0*/  FSETP.GEU.AND P3, PT, R79, R88.reuse, PT ;  /* 0x000000584f00720b */ /* 0x080fe40003f6e000 */
[----:B------:R-:W-:Y:S02]  /*21b0*/  P2R R72, PR, RZ, 0x10 ;  /* 0x00000010ff487803 */ /* 0x000fe40000000000 */
[----:B------:R-:W-:Y:S02]  /*21c0*/  FSETP.NAN.AND P4, PT, R88, R88, PT ;  /* 0x000000585800720b */ /* 0x000fe40003f88000 */
[----:B------:R-:W-:Y:S02]  /*21d0*/  P2R R74, PR, RZ, 0x2 ;  /* 0x00000002ff4a7803 */ /* 0x000fe40000000000 */
[----:B------:R-:W-:-:S05]  /*21e0*/  ISETP.NE.AND P1, PT, R59, RZ, PT ;  /* 0x000000ff3b00720c */ /* 0x000fca0003f25270 */
[----:B------:R-:W-:Y:S02]  /*21f0*/  @P3 SEL R88, R88, R79, P4 ;  /* 0x0000004f58583207 */ /* 0x000fe40002000000 */
[----:B------:R-:W-:Y:S02]  /*2200*/  FSETP.GEU.AND P4, PT, R86, R90, PT ;  /* 0x0000005a5600720b */ /* 0x000fe40003f8e000 */
[----:B------:R-:W-:Y:S02]  /*2210*/  P2R R59, PR, RZ, 0x4 ;  /* 0x00000004ff3b7803 */ /* 0x000fe40000000000 */
[----:B------:R-:W-:Y:S02]  /*2220*/  FSETP.GEU.AND P2, PT, R4, R78, PT ;  /* 0x0000004e0400720b */ /* 0x000fe40003f4e000 */
[----:B------:R-:W-:Y:S02]  /*2230*/  P2R R44, PR, RZ, 0x20 ;  /* 0x00000020ff2c7803 */ /* 0x000fe40000000000 */
[----:B------:R-:W-:-:S05]  /*2240*/  FSETP.NAN.AND P5, PT, R90, R90, PT ;  /* 0x0000005a5a00720b */ /* 0x000fca0003fa8000 */
[----:B------:R-:W-:Y:S02]  /*2250*/  @P4 SEL R90, R90, R86, P5 ;  /* 0x000000565a5a4207 */ /* 0x000fe40002800000 */
[C---:B------:R-:W-:Y:S02]  /*2260*/  FSETP.NAN.AND P5, PT, R78.reuse, R78, PT ;  /* 0x0000004e4e00720b */ /* 0x040fe40003fa8000 */
[----:B------:R-:W-:Y:S02]  /*2270*/  P2R R77, PR, RZ, 0x4 ;  /* 0x00000004ff4d7803 */ /* 0x000fe40000000000 */
[----:B------:R-:W-:Y:S02]  /*2280*/  @P2 FSEL R78, R78, R4, P5 ;  /* 0x000000044e4e2208 */ /* 0x000fe40002800000 */
[-C--:B---3--:R-:W-:Y:S02]  /*2290*/  FSETP.GEU.AND P2, PT, R3, R52.reuse, PT ;  /* 0x000000340300720b */ /* 0x088fe40003f4e000 */
[----:B------:R-:W-:-:S02]  /*22a0*/  FSETP.NAN.AND P5, PT, R52, R52, PT ;  /* 0x000000343400720b */ /* 0x000fc40003fa8000 */
        /* <DEDUP_REMOVED lines=15> */
[----:B------:R-:W-:-:S11]  /*23a0*/  FSETP.NAN.AND P2, PT, R6, R6, PT ;  /* 0x000000060600720b */ /* 0x000fd60003f48000 */
[----:B------:R-:W-:Y:S02]  /*23b0*/  @P6 SEL R6, R6, R53, P2 ;  /* 0x0000003506066207 */ /* 0x000fe40001000000 */
[----:B------:R-:W-:Y:S02]  /*23c0*/  P2R R53, PR, RZ, 0x40 ;  /* 0x00000040ff357803 */ /* 0x000fe40000000000 */
[----:B------:R-:W-:-:S04]  /*23d0*/  ISETP.NE.AND P6, PT, R49, RZ, PT ;  /* 0x000000ff3100720c */ /* 0x000fc80003fc5270 */
[----:B------:R-:W-:Y:S02]  /*23e0*/  P2R R49, PR, RZ, 0x40 ;  /* 0x00000040ff317803 */ /* 0x000fe40000000000 */
[----:B------:R-:W-:-:S04]  /*23f0*/  ISETP.NE.AND P6, PT, R46, RZ, PT ;  /* 0x000000ff2e00720c */ /* 0x000fc80003fc5270 */
[----:B------:R-:W-:Y:S02]  /*2400*/  P2R R46, PR, RZ, 0x40 ;  /* 0x00000040ff2e7803 */ /* 0x000fe40000000000 */
[----:B------:R-:W-:-:S04]  /*2410*/  ISETP.NE.AND P6, PT, R45, RZ, PT ;  /* 0x000000ff2d00720c */ /* 0x000fc80003fc5270 */
[----:B------:R-:W-:Y:S02]  /*2420*/  P2R R45, PR, RZ, 0x40 ;  /* 0x00000040ff2d7803 */ /* 0x000fe40000000000 */
[----:B------:R-:W-:-:S04]  /*2430*/  ISETP.NE.AND P6, PT, R20, RZ, PT ;  /* 0x000000ff1400720c */ /* 0x000fc80003fc5270 */
[----:B------:R-:W-:Y:S02]  /*2440*/  P2R R81, PR, RZ, 0x40 ;  /* 0x00000040ff517803 */ /* 0x000fe40000000000 */
[----:B------:R-:W-:Y:S02]  /*2450*/  ISETP.NE.AND P6, PT, R11, RZ, PT ;  /* 0x000000ff0b00720c */ /* 0x000fe40003fc5270 */
[----:B------:R-:W0:Y:S01]  /*2460*/  S2R R11, SR_TID.X ;  /* 0x00000000000b7919 */ /* 0x000e220000002100 */
[----:B------:R-:W-:Y:S01]  /*2470*/  UPRMT UR4, UR5, 0x654, UR4 ;  /* 0x0000065405047896 */ /* 0x000fe20008000004 */
[----:B------:R-:W-:Y:S02]  /*2480*/  P2R R82, PR, RZ, 0x40 ;  /* 0x00000040ff527803 */ /* 0x000fe40000000000 */
[----:B------:R-:W-:Y:S02]  /*2490*/  ISETP.NE.AND P6, PT, R55, RZ, PT ;  /* 0x000000ff3700720c */ /* 0x000fe40003fc5270 */
[----:B------:R-:W-:-:S02]  /*24a0*/  P2R R76, PR, RZ, 0x10 ;  /* 0x00000010ff4c7803 */ /* 0x000fc40000000000 */
[----:B------:R-:W-:Y:S02]  /*24b0*/  ISETP.NE.AND P4, PT, R63, RZ, PT ;  /* 0x000000ff3f00720c */ /* 0x000fe40003f85270 */
[----:B------:R-:W-:Y:S02]  /*24c0*/  P2R R55, PR, RZ, 0x40 ;  /* 0x00000040ff377803 */ /* 0x000fe40000000000 */
[----:B------:R-:W-:Y:S01]  /*24d0*/  ISETP.NE.AND P6, PT, R50, RZ, PT ;  /* 0x000000ff3200720c */ /* 0x000fe20003fc5270 */
[----:B0-----:R-:W-:Y:S01]  /*24e0*/  IMAD.SHL.U32 R16, R11, 0x20, RZ ;  /* 0x000000200b107824 */ /* 0x001fe200078e00ff */
[----:B------:R-:W-:-:S04]  /*24f0*/  SHF.R.U32.HI R17, RZ, 0x5, R11 ;  /* 0x00000005ff117819 */ /* 0x000fc8000001160b */
[----:B------:R-:W-:Y:S02]  /*2500*/  SGXT.U32 R17, R17, 0x2 ;  /* 0x000000021111781a */ /* 0x000fe40000000000 */
[----:B------:R-:W-:-:S04]  /*2510*/  LOP3.LUT R16, R16, 0x3e0, RZ, 0xc0, !PT ;  /* 0x000003e010107812 */ /* 0x000fc800078ec0ff */
[----:B------:R-:W-:-:S04]  /*2520*/  LOP3.LUT R17, R16, R17, RZ, 0xfc, !PT ;  /* 0x0000001110117212 */ /* 0x000fc800078efcff */
[----:B------:R-:W-:-:S04]  /*2530*/  LEA.HI R4, R16, R17, RZ, 0x1d ;  /* 0x0000001110047211 */ /* 0x000fc800078fe8ff */
[----:B------:R-:W-:Y:S02]  /*2540*/  LEA R63, R4, UR4, 0x2 ;  /* 0x00000004043f7c11 */ /* 0x000fe4000f8e10ff */
[----:B------:R-:W-:-:S03]  /*2550*/  P2R R50, PR, RZ, 0x40 ;  /* 0x00000040ff327803 */ /* 0x000fc60000000000 */
[----:B------:R0:W-:Y:S01]  /*2560*/  STS [R63], R7 ;  /* 0x000000073f007388 */ /* 0x0001e20000000800 */
[----:B------:R-:W-:-:S03]  /*2570*/  ISETP.NE.AND P6, PT, R12, RZ, PT ;  /* 0x000000ff0c00720c */ /* 0x000fc60003fc5270 */
[----:B------:R-:W-:Y:S04]  /*2580*/  STS [R63+0x10], R0 ;  /* 0x000010003f007388 */ /* 0x000fe80000000800 */
[----:B------:R1:W-:Y:S04]  /*2590*/  STS [R63+0x20], R10 ;  /* 0x0000200a3f007388 */ /* 0x0003e80000000800 */
[----:B------:R-:W-:Y:S04]  /*25a0*/  STS [R63+0x30], R84 ;  /* 0x000030543f007388 */ /* 0x000fe80000000800 */
[----:B------:R-:W-:Y:S04]  /*25b0*/  STS [R63+0x40], R88 ;  /* 0x000040583f007388 */ /* 0x000fe80000000800 */
[----:B------:R-:W-:Y:S04]  /*25c0*/  STS [R63+0x50], R90 ;  /* 0x0000505a3f007388 */ /* 0x000fe80000000800 */
[----:B------:R-:W-:Y:S04]  /*25d0*/  STS [R63+0x60], R58 ;  /* 0x0000603a3f007388 */ /* 0x000fe80000000800 */
[----:B------:R2:W-:Y:S01]  /*25e0*/  STS [R63+0x70], R6 ;  /* 0x000070063f007388 */ /* 0x0005e20000000800 */
[----:B------:R-:W-:Y:S01]  /*25f0*/  IMAD.SHL.U32 R19, R11, 0x4, RZ ;  /* 0x000000040b137824 */ /* 0x000fe200078e00ff */
[----:B------:R-:W-:-:S02]  /*2600*/  SHF.R.U32.HI R4, RZ, 0x1, R11 ;  /* 0x00000001ff047819 */ /* 0x000fc4000001160b */
[----:B------:R-:W-:Y:S02]  /*2610*/  P2R R83, PR, RZ, 0x40 ;  /* 0x00000040ff537803 */ /* 0x000fe40000000000 */
[----:B------:R-:W-:Y:S02]  /*2620*/  ISETP.NE.AND P6, PT, R47, RZ, PT ;  /* 0x000000ff2f00720c */ /* 0x000fe40003fc5270 */
[----:B------:R-:W-:Y:S02]  /*2630*/  LOP3.LUT R19, R19, 0x1fc, RZ, 0xc0, !PT ;  /* 0x000001fc13137812 */ /* 0x000fe400078ec0ff */
[----:B------:R-:W-:Y:S02]  /*2640*/  LOP3.LUT R4, R4, 0x3c, RZ, 0xc0, !PT ;  /* 0x0000003c04047812 */ /* 0x000fe400078ec0ff */
[----:B------:R-:W-:Y:S02]  /*2650*/  P2R R47, PR, RZ, 0x40 ;  /* 0x00000040ff2f7803 */ /* 0x000fe40000000000 */
[----:B------:R-:W-:Y:S01]  /*2660*/  ISETP.NE.AND P6, PT, R44, RZ, PT ;  /* 0x000000ff2c00720c */ /* 0x000fe20003fc5270 */
[----:B------:R-:W-:-:S03]  /*2670*/  IMAD.IADD R4, R19, 0x1, R4 ;  /* 0x0000000113047824 */ /* 0x000fc600078e0204 */
[----:B------:R-:W-:Y:S02]  /*2680*/  P2R R44, PR, RZ, 0x40 ;  /* 0x00000040ff2c7803 */ /* 0x000fe40000000000 */
[----:B------:R-:W-:Y:S02]  /*2690*/  ISETP.NE.AND P6, PT, R42, RZ, PT ;  /* 0x000000ff2a00720c */ /* 0x000fe40003fc5270 */
[----:B------:R-:W-:Y:S01]  /*26a0*/  LEA R12, R4, UR4, 0x2 ;  /* 0x00000004040c7c11 */ /* 0x000fe2000f8e10ff */
[----:B------:R-:W-:Y:S01]  /*26b0*/  IMAD.SHL.U32 R5, R2, 0x4, RZ ;  /* 0x0000000402057824 */ /* 0x000fe200078e00ff */
[----:B------:R-:W-:Y:S02]  /*26c0*/  P2R R42, PR, RZ, 0x40 ;  /* 0x00000040ff2a7803 */ /* 0x000fe40000000000 */
[----:B------:R-:W-:Y:S02]  /*26d0*/  ISETP.NE.AND P6, PT, R67, RZ, PT ;  /* 0x000000ff4300720c */ /* 0x000fe40003fc5270 */
[----:B------:R-:W-:Y:S01]  /*26e0*/  ISETP.NE.AND P2, PT, R13, RZ, PT ;  /* 0x000000ff0d00720c */ /* 0x000fe20003f45270 */
[----:B------:R-:W-:Y:S01]  /*26f0*/  BAR.SYNC.DEFER_BLOCKING 0x0 ;  /* 0x0000000000007b1d */ /* 0x000fe20000010000 */
[----:B------:R-:W-:-:S02]  /*2700*/  P2R R67, PR, RZ, 0x40 ;  /* 0x00000040ff437803 */ /* 0x000fc40000000000 */
[----:B------:R-:W-:Y:S02]  /*2710*/  LOP3.LUT R20, R8, 0x1c, R5, 0xf8, !PT ;  /* 0x0000001c08147812 */ /* 0x000fe400078ef805 */
[----:B------:R-:W-:-:S03]  /*2720*/  ISETP.NE.AND P6, PT, R57, RZ, PT ;  /* 0x000000ff3900720c */ /* 0x000fc60003fc5270 */
[----:B------:R-:W2:Y:S01]  /*2730*/  LDC.64 R4, c[0x0][0x218] ;  /* 0x00008600ff047b82 */ /* 0x000ea20000000a00 */
[----:B0-----:R-:W-:Y:S02]  /*2740*/  SHF.R.S32.HI R7, RZ, 0x1f, R20 ;  /* 0x0000001fff077819 */ /* 0x001fe40000011414 */
[----:B------:R-:W-:Y:S02]  /*2750*/  P2R R57, PR, RZ, 0x40 ;  /* 0x00000040ff397803 */ /* 0x000fe40000000000 */
[----:B------:R-:W-:Y:S02]  /*2760*/  ISETP.NE.AND P6, PT, R51, RZ, PT ;  /* 0x000000ff3300720c */ /* 0x000fe40003fc5270 */
[----:B------:R-:W-:Y:S01]  /*2770*/  LEA.HI R7, R7, R20, RZ, 0x6 ;  /* 0x0000001407077211 */ /* 0x000fe200078f30ff */
[----:B------:R-:W0:Y:S01]  /*2780*/  LDS.128 R12, [R12] ;  /* 0x000000000c0c7984 */ /* 0x000e220000000c00 */
[----:B------:R-:W-:Y:S02]  /*2790*/  P2R R51, PR, RZ, 0x40 ;  /* 0x00000040ff337803 */ /* 0x000fe40000000000 */
[----:B------:R-:W-:-:S02]  /*27a0*/  ISETP.NE.AND P6, PT, R41, RZ, PT ;  /* 0x000000ff2900720c */ /* 0x000fc40003fc5270 */
[----:B------:R-:W-:Y:S02]  /*27b0*/  LOP3.LUT R21, R7, 0xffffffc0, RZ, 0xc0, !PT ;  /* 0xffffffc007157812 */ /* 0x000fe400078ec0ff */
[----:B-1----:R-:W-:Y:S02]  /*27c0*/  SHF.R.U32.HI R10, RZ, 0x3, R2 ;  /* 0x00000003ff0a7819 */ /* 0x002fe40000011602 */
[----:B------:R-:W-:Y:S01]  /*27d0*/  P2R R41, PR, RZ, 0x40 ;  /* 0x00000040ff297803 */ /* 0x000fe20000000000 */
[----:B------:R-:W-:Y:S01]  /*27e0*/  IMAD.IADD R21, R20, 0x1, -R21 ;  /* 0x0000000114157824 */ /* 0x000fe200078e0a15 */
[----:B------:R-:W-:Y:S02]  /*27f0*/  ISETP.NE.AND P6, PT, R48, RZ, PT ;  /* 0x000000ff3000720c */ /* 0x000fe40003fc5270 */
[----:B------:R-:W-:Y:S02]  /*2800*/  SHF.R.S32.HI R0, RZ, 0x6, R7 ;  /* 0x00000006ff007819 */ /* 0x000fe40000011407 */
[----:B------:R-:W-:-:S02]  /*2810*/  SGXT.U32 R10, R10, 0x4 ;  /* 0x000000040a0a781a */ /* 0x000fc40000000000 */
[----:B------:R-:W-:Y:S01]  /*2820*/  P2R R48, PR, RZ, 0x40 ;  /* 0x00000040ff307803 */ /* 0x000fe20000000000 */
[----:B------:R-:W-:Y:S01]  /*2830*/  IMAD R0, R0, 0xc40, R21 ;  /* 0x00000c4000007824 */ /* 0x000fe200078e0215 */
[----:B------:R-:W-:Y:S02]  /*2840*/  ISETP.NE.AND P6, PT, R43, RZ, PT ;  /* 0x000000ff2b00720c */ /* 0x000fe40003fc5270 */
[----:B------:R-:W-:Y:S02]  /*2850*/  SEL R18, RZ, 0x1, !P0 ;  /* 0x00000001ff127807 */ /* 0x000fe40004000000 */
[----:B------:R-:W-:Y:S02]  /*2860*/  LOP3.LUT R21, R9, R10, RZ, 0xfc, !PT ;  /* 0x0000000a09157212 */ /* 0x000fe400078efcff */
[----:B------:R-:W-:Y:S02]  /*2870*/  ISETP.GE.AND P0, PT, R20, 0x100, PT ;  /* 0x000001001400780c */ /* 0x000fe40003f06270 */
[----:B------:R-:W-:-:S02]  /*2880*/  P2R R43, PR, RZ, 0x40 ;  /* 0x00000040ff2b7803 */ /* 0x000fc40000000000 */
[C---:B------:R-:W-:Y:S01]  /*2890*/  ISETP.LT.AND P6, PT, R21.reuse, 0x31, !P0 ;  /* 0x000000311500780c */ /* 0x040fe200047c1270 */
[----:B------:R-:W-:-:S04]  /*28a0*/  IMAD R7, R21, 0x40, R0 ;  /* 0x0000004015077824 */ /* 0x000fc800078e0200 */
[----:B--2---:R-:W-:-:S08]  /*28b0*/  IMAD.WIDE R6, R7, 0x4, R4 ;  /* 0x0000000407067825 */ /* 0x004fd000078e0204 */
[----:B0-----:R0:W-:Y:S01]  /*28c0*/  @P6 STG.E.128 desc[UR6][R6.64], R12 ;  /* 0x0000000c06006986 */ /* 0x0011e2000c101d06 */
[----:B------:R-:W-:-:S04]  /*28d0*/  ISETP.NE.AND P6, PT, R43, RZ, PT ;  /* 0x000000ff2b00720c */ /* 0x000fc80003fc5270 */
[----:B------:R-:W-:Y:S02]  /*28e0*/  SEL R10, RZ, 0x1, !P6 ;  /* 0x00000001ff0a7807 */ /* 0x000fe40007000000 */
[----:B------:R-:W-:Y:S02]  /*28f0*/  ISETP.NE.AND P6, PT, R48, RZ, PT ;  /* 0x000000ff3000720c */ /* 0x000fe40003fc5270 */
[----:B------:R-:W-:Y:S02]  /*2900*/  P2R R52, PR, RZ, 0x20 ;  /* 0x00000020ff347803 */ /* 0x000fe40000000000 */
[----:B------:R-:W-:Y:S02]  /*2910*/  SEL R20, RZ, 0x1, !P6 ;  /* 0x00000001ff147807 */ /* 0x000fe40007000000 */
[----:B------:R-:W-:Y:S02]  /*2920*/  ISETP.NE.AND P6, PT, R41, RZ, PT ;  /* 0x000000ff2900720c */ /* 0x000fe40003fc5270 */
[----:B------:R-:W-:-:S02]  /*2930*/  ISETP.NE.AND P5, PT, R54, RZ, PT ;  /* 0x000000ff3600720c */ /* 0x000fc40003fa5270 */
[----:B------:R-:W-:Y:S02]  /*2940*/  P2R R54, PR, RZ, 0x1 ;  /* 0x00000001ff367803 */ /* 0x000fe40000000000 */
[----:B------:R-:W-:Y:S02]  /*2950*/  ISETP.NE.AND P0, PT, R36, RZ, PT ;  /* 0x000000ff2400720c */ /* 0x000fe40003f05270 */
[----:B------:R-:W-:Y:S02]  /*2960*/  SEL R36, RZ, 0x1, !P6 ;  /* 0x00000001ff247807 */ /* 0x000fe40007000000 */
[----:B------:R-:W-:-:S04]  /*2970*/  ISETP.NE.AND P6, PT, R51, RZ, PT ;  /* 0x000000ff3300720c */ /* 0x000fc80003fc5270 */
[----:B------:R-:W-:Y:S02]  /*2980*/  SEL R41, RZ, 0x1, !P6 ;  /* 0x00000001ff297807 */ /* 0x000fe40007000000 */
[----:B------:R-:W-:-:S04]  /*2990*/  ISETP.NE.AND P6, PT, R57, RZ, PT ;  /* 0x000000ff3900720c */ /* 0x000fc80003fc5270 */
[----:B------:R-:W-:Y:S02]  /*29a0*/  SEL R43, RZ, 0x1, !P6 ;  /* 0x00000001ff2b7807 */ /* 0x000fe40007000000 */
[----:B------:R-:W-:Y:S02]  /*29b0*/  ISETP.NE.AND P6, PT, R67, RZ, PT ;  /* 0x000000ff4300720c */ /* 0x000fe40003fc5270 */
[----:B------:R-:W-:Y:S02]  /*29c0*/  SEL R3, RZ, 0x1, !P1 ;  /* 0x00000001ff037807 */ /* 0x000fe40004800000 */
[----:B------:R-:W-:Y:S02]  /*29d0*/  SEL R48, RZ, 0x1, !P6 ;  /* 0x00000001ff307807 */ /* 0x000fe40007000000 */
[----:B------:R-:W-:-:S04]  /*29e0*/  ISETP.NE.AND P6, PT, R42, RZ, PT ;  /* 0x000000ff2a00720c */ /* 0x000fc80003fc5270 */
[----:B------:R-:W-:Y:S02]  /*29f0*/  SEL R3, R3, 0x2, P6 ;  /* 0x0000000203037807 */ /* 0x000fe40003000000 */
[----:B------:R-:W-:-:S04]  /*2a00*/  ISETP.NE.AND P6, PT, R44, RZ, PT ;  /* 0x000000ff2c00720c */ /* 0x000fc80003fc5270 */
[----:B------:R-:W-:Y:S02]  /*2a10*/  SEL R18, R18, 0x2, P6 ;  /* 0x0000000212127807 */ /* 0x000fe40003000000 */
[----:B------:R-:W-:-:S04]  /*2a20*/  ISETP.NE.AND P6, PT, R47, RZ, PT ;  /* 0x000000ff2f00720c */ /* 0x000fc80003fc5270 */
[----:B------:R-:W-:-:S04]  /*2a30*/  SEL R10, R10, 0x2, P6 ;  /* 0x000000020a0a7807 */ /* 0x000fc80003000000 */
[----:B------:R-:W-:Y:S02]  /*2a40*/  SEL R10, R10, 0x3, P0 ;  /* 0x000000030a0a7807 */ /* 0x000fe40000000000 */
[----:B------:R-:W-:-:S04]  /*2a50*/  ISETP.NE.AND P0, PT, R28, RZ, PT ;  /* 0x000000ff1c00720c */ /* 0x000fc80003f05270 */
[----:B0-----:R-:W-:Y:S02]  /*2a60*/  P2R R6, PR, RZ, 0x1 ;  /* 0x00000001ff067803 */ /* 0x001fe40000000000 */
[----:B------:R-:W-:-:S04]  /*2a70*/  ISETP.NE.AND P0, PT, R37, RZ, PT ;  /* 0x000000ff2500720c */ /* 0x000fc80003f05270 */
[----:B------:R-:W-:Y:S02]  /*2a80*/  P2R R7, PR, RZ, 0x1 ;  /* 0x00000001ff077803 */ /* 0x000fe40000000000 */
[----:B------:R-:W-:Y:S02]  /*2a90*/  ISETP.NE.AND P0, PT, R79, RZ, PT ;  /* 0x000000ff4f00720c */ /* 0x000fe40003f05270 */
[----:B------:R-:W-:Y:S02]  /*2aa0*/  ISETP.NE.AND P6, PT, R83, RZ, PT ;  /* 0x000000ff5300720c */ /* 0x000fe40003fc5270 */
[----:B------:R-:W-:Y:S02]  /*2ab0*/  P2R R12, PR, RZ, 0x1 ;  /* 0x00000001ff0c7803 */ /* 0x000fe40000000000 */
[----:B------:R-:W-:Y:S02]  /*2ac0*/  ISETP.NE.AND P0, PT, R77, RZ, PT ;  /* 0x000000ff4d00720c */ /* 0x000fe40003f05270 */
[----:B------:R-:W-:-:S02]  /*2ad0*/  SEL R20, R20, 0x2, P6 ;  /* 0x0000000214147807 */ /* 0x000fc40003000000 */
[----:B------:R-:W-:Y:S02]  /*2ae0*/  ISETP.NE.AND P6, PT, R50, RZ, PT ;  /* 0x000000ff3200720c */ /* 0x000fe40003fc5270 */
[----:B------:R-:W-:Y:S02]  /*2af0*/  P2R R13, PR, RZ, 0x1 ;  /* 0x00000001ff0d7803 */ /* 0x000fe40000000000 */
[----:B------:R-:W-:Y:S02]  /*2b00*/  ISETP.NE.AND P0, PT, R73, RZ, PT ;  /* 0x000000ff4900720c */ /* 0x000fe40003f05270 */
[----:B------:R-:W-:Y:S02]  /*2b10*/  SEL R36, R36, 0x2, P6 ;  /* 0x0000000224247807 */ /* 0x000fe40003000000 */
[----:B------:R-:W-:Y:S02]  /*2b20*/  ISETP.NE.AND P6, PT, R55, RZ, PT ;  /* 0x000000ff3700720c */ /* 0x000fe40003fc5270 */
[----:B------:R-:W-:-:S02]  /*2b30*/  P2R R14, PR, RZ, 0x1 ;  /* 0x00000001ff0e7803 */ /* 0x000fc40000000000 */
[----:B------:R-:W-:Y:S02]  /*2b40*/  ISETP.NE.AND P0, PT, R72, RZ, PT ;  /* 0x000000ff4800720c */ /* 0x000fe40003f05270 */
[----:B------:R-:W-:Y:S02]  /*2b50*/  SEL R41, R41, 0x2, P6 ;  /* 0x0000000229297807 */ /* 0x000fe40003000000 */
        /* <DEDUP_REMOVED lines=47> */
[----:B------:R-:W-:Y:S02]  /*2e50*/  SEL R18, R18, 0x4, P0 ;  /* 0x0000000412127807 */ /* 0x000fe40000000000 */
[----:B------:R-:W-:Y:S02]  /*2e60*/  ISETP.NE.AND P0, PT, R22, RZ, PT ;  /* 0x000000ff1600720c */ /* 0x000fe40003f05270 */
[----:B------:R-:W-:Y:S02]  /*2e70*/  SEL R20, R20, 0x3, P6 ;  /* 0x0000000314147807 */ /* 0x000fe40003000000 */
[----:B------:R-:W-:Y:S02]  /*2e80*/  SEL R10, R10, 0x4, P0 ;  /* 0x000000040a0a7807 */ /* 0x000fe40000000000 */
[----:B------:R-:W-:Y:S02]  /*2e90*/  ISETP.NE.AND P0, PT, R23, RZ, PT ;  /* 0x000000ff1700720c */ /* 0x000fe40003f05270 */
[----:B------:R-:W-:-:S02]  /*2ea0*/  SEL R36, R36, 0x3, P5 ;  /* 0x0000000324247807 */ /* 0x000fc40002800000 */
[----:B------:R-:W-:Y:S02]  /*2eb0*/  SEL R20, R20, 0x4, P0 ;  /* 0x0000000414147807 */ /* 0x000fe40000000000 */
[----:B------:R-:W-:Y:S02]  /*2ec0*/  ISETP.NE.AND P0, PT, R24, RZ, PT ;  /* 0x000000ff1800720c */ /* 0x000fe40003f05270 */
[----:B------:R-:W-:Y:S02]  /*2ed0*/  P2R R75, PR, RZ, 0x8 ;  /* 0x00000008ff4b7803 */ /* 0x000fe40000000000 */
[----:B------:R-:W-:Y:S02]  /*2ee0*/  SEL R36, R36, 0x4, P0 ;  /* 0x0000000424247807 */ /* 0x000fe40000000000 */
[----:B------:R-:W-:Y:S02]  /*2ef0*/  SEL R41, R41, 0x3, P4 ;  /* 0x0000000329297807 */ /* 0x000fe40002000000 */
[----:B------:R-:W-:-:S02]  /*2f00*/  ISETP.NE.AND P0, PT, R25, RZ, PT ;  /* 0x000000ff1900720c */ /* 0x000fc40003f05270 */
[----:B------:R-:W-:Y:S02]  /*2f10*/  ISETP.NE.AND P3, PT, R65, RZ, PT ;  /* 0x000000ff4100720c */ /* 0x000fe40003f65270 */
[----:B------:R-:W-:Y:S02]  /*2f20*/  SEL R41, R41, 0x4, P0 ;  /* 0x0000000429297807 */ /* 0x000fe40000000000 */
[----:B------:R-:W-:Y:S02]  /*2f30*/  SEL R43, R43, 0x3, P3 ;  /* 0x000000032b2b7807 */ /* 0x000fe40001800000 */
[----:B------:R-:W-:Y:S02]  /*2f40*/  ISETP.NE.AND P0, PT, R26, RZ, PT ;  /* 0x000000ff1a00720c */ /* 0x000fe40003f05270 */
[----:B------:R-:W-:Y:S02]  /*2f50*/  SEL R48, R48, 0x3, P2 ;  /* 0x0000000330307807 */ /* 0x000fe40001000000 */
[----:B------:R-:W-:-:S02]  /*2f60*/  SEL R43, R43, 0x4, P0 ;  /* 0x000000042b2b7807 */ /* 0x000fc40000000000 */
[----:B------:R-:W-:Y:S02]  /*2f70*/  ISETP.NE.AND P0, PT, R27, RZ, PT ;  /* 0x000000ff1b00720c */ /* 0x000fe40003f05270 */
[----:B------:R-:W-:Y:S02]  /*2f80*/  ISETP.NE.AND P1, PT, R64, RZ, PT ;  /* 0x000000ff4000720c */ /* 0x000fe40003f25270 */
[----:B------:R-:W-:Y:S02]  /*2f90*/  SEL R48, R48, 0x4, P0 ;  /* 0x0000000430307807 */ /* 0x000fe40000000000 */
[----:B------:R-:W-:Y:S02]  /*2fa0*/  SEL R3, R3, 0x4, P1 ;  /* 0x0000000403037807 */ /* 0x000fe40000800000 */
[----:B------:R-:W-:-:S04]  /*2fb0*/  ISETP.NE.AND P0, PT, R30, RZ, PT ;  /* 0x000000ff1e00720c */ /* 0x000fc80003f05270 */
        /* <DEDUP_REMOVED lines=31> */
[----:B------:R-:W-:Y:S02]  /*31b0*/  ISETP.NE.AND P0, PT, R7, RZ, PT ;  /* 0x000000ff0700720c */ /* 0x000fe40003f05270 */
[----:B------:R-:W-:Y:S02]  /*31c0*/  ISETP.NE.AND P2, PT, R39, RZ, PT ;  /* 0x000000ff2700720c */ /* 0x000fe40003f45270 */
[----:B------:R-:W-:-:S04]  /*31d0*/  SEL R3, R3, 0x7, P0 ;  /* 0x0000000703037807 */ /* 0x000fc80000000000 */
[----:B------:R-:W-:Y:S02]  /*31e0*/  SEL R22, R3, 0x8, P2 ;  /* 0x0000000803167807 */ /* 0x000fe40001000000 */
[----:B------:R-:W-:-:S04]  /*31f0*/  LOP3.LUT R3, R19, 0x200, RZ, 0xfc, !PT ;  /* 0x0000020013037812 */ /* 0x000fc800078efcff */
[----:B------:R-:W-:Y:S02]  /*3200*/  SHF.R.U32.HI R3, RZ, 0x3, R3 ;  /* 0x00000003ff037819 */ /* 0x000fe40000011603 */
[----:B------:R-:W-:Y:S02]  /*3210*/  ISETP.NE.AND P0, PT, R6, RZ, PT ;  /* 0x000000ff0600720c */ /* 0x000fe40003f05270 */
[----:B------:R-:W-:-:S05]  /*3220*/  LOP3.LUT R6, R3, 0x7c, RZ, 0xc0, !PT ;  /* 0x0000007c03067812 */ /* 0x000fca00078ec0ff */
[----:B------:R-:W-:-:S05]  /*3230*/  IMAD.IADD R6, R19, 0x1, R6 ;  /* 0x0000000113067824 */ /* 0x000fca00078e0206 */
[----:B------:R-:W-:-:S05]  /*3240*/  LEA R6, R6, UR4, 0x2 ;  /* 0x0000000406067c11 */ /* 0x000fca000f8e10ff */
[----:B------:R0:W1:Y:S01]  /*3250*/  LDS.128 R12, [R6+0x800] ;  /* 0x00080000060c7984 */ /* 0x0000620000000c00 */
[----:B------:R-:W-:Y:S02]  /*3260*/  SEL R18, R18, 0x7, P0 ;  /* 0x0000000712127807 */ /* 0x000fe40000000000 */
[----:B------:R-:W-:Y:S02]  /*3270*/  ISETP.NE.AND P0, PT, R54, RZ, PT ;  /* 0x000000ff3600720c */ /* 0x000fe40003f05270 */
[----:B------:R-:W-:Y:S01]  /*3280*/  LOP3.LUT R21, R21, 0x10, RZ, 0xfc, !PT ;  /* 0x0000001015157812 */ /* 0x000fe200078efcff */
[----:B------:R-:W-:-:S03]  /*3290*/  IMAD.SHL.U32 R3, R2, 0x8, RZ ;  /* 0x0000000802037824 */ /* 0x000fc600078e00ff */
[C---:B------:R-:W-:Y:S01]  /*32a0*/  ISETP.LT.AND P0, PT, R21.reuse, 0x31, !P0 ;  /* 0x000000311500780c */ /* 0x040fe20004701270 */
[----:B------:R-:W-:Y:S01]  /*32b0*/  IMAD R21, R21, 0x40, R0 ;  /* 0x0000004015157824 */ /* 0x000fe200078e0200 */
[----:B------:R-:W-:Y:S02]  /*32c0*/  LOP3.LUT R3, R8, 0x18, R3, 0xf8, !PT ;  /* 0x0000001808037812 */ /* 0x000fe400078ef803 */
[----:B------:R-:W-:Y:S01]  /*32d0*/  SHF.R.U32.HI R7, RZ, 0x2, R2 ;  /* 0x00000002ff077819 */ /* 0x000fe20000011602 */
[----:B------:R-:W-:Y:S01]  /*32e0*/  IMAD.WIDE R4, R21, 0x4, R4 ;  /* 0x0000000415047825 */ /* 0x000fe200078e0204 */
[----:B------:R-:W-:Y:S02]  /*32f0*/  SHF.R.S32.HI R2, RZ, 0x1f, R3 ;  /* 0x0000001fff027819 */ /* 0x000fe40000011403 */
[----:B------:R-:W-:Y:S02]  /*3300*/  ISETP.NE.AND P1, PT, R29, RZ, PT ;  /* 0x000000ff1d00720c */ /* 0x000fe40003f25270 */
[----:B------:R-:W-:-:S02]  /*3310*/  ISETP.NE.AND P6, PT, R70, RZ, PT ;  /* 0x000000ff4600720c */ /* 0x000fc40003fc5270 */
[----:B------:R-:W-:Y:S02]  /*3320*/  ISETP.NE.AND P5, PT, R62, RZ, PT ;  /* 0x000000ff3e00720c */ /* 0x000fe40003fa5270 */
[----:B------:R-:W-:Y:S01]  /*3330*/  LEA.HI R2, R2, R3, RZ, 0x6 ;  /* 0x0000000302027211 */ /* 0x000fe200078f30ff */
[C---:B------:R-:W-:Y:S01]  /*3340*/  IMAD.SHL.U32 R8, R11.reuse, 0x8, RZ ;  /* 0x000000080b087824 */ /* 0x040fe200078e00ff */
[----:B------:R-:W-:Y:S01]  /*3350*/  SEL R18, R18, 0x8, P1 ;  /* 0x0000000812127807 */ /* 0x000fe20000800000 */
[----:B------:R-:W-:Y:S01]  /*3360*/  IMAD.SHL.U32 R11, R11, 0x2, RZ ;  /* 0x000000020b0b7824 */ /* 0x000fe200078e00ff */
[----:B------:R-:W-:Y:S02]  /*3370*/  SEL R10, R10, 0x7, P6 ;  /* 0x000000070a0a7807 */ /* 0x000fe40003000000 */
[----:B------:R-:W-:Y:S02]  /*3380*/  SEL R20, R20, 0x7, P5 ;  /* 0x0000000714147807 */ /* 0x000fe40002800000 */
[----:B------:R-:W-:-:S02]  /*3390*/  ISETP.NE.AND P2, PT, R71, RZ, PT ;  /* 0x000000ff4700720c */ /* 0x000fc40003f45270 */
[----:B------:R-:W-:Y:S02]  /*33a0*/  ISETP.NE.AND P1, PT, R61, RZ, PT ;  /* 0x000000ff3d00720c */ /* 0x000fe40003f25270 */
[----:B0-----:R-:W-:Y:S01]  /*33b0*/  LOP3.LUT R6, R2, 0xffffffc0, RZ, 0xc0, !PT ;  /* 0xffffffc002067812 */ /* 0x001fe200078ec0ff */
[----:B-1----:R0:W-:Y:S01]  /*33c0*/  @P0 STG.E.128 desc[UR6][R4.64], R12 ;  /* 0x0000000c04000986 */ /* 0x0021e2000c101d06 */
[----:B------:R-:W-:Y:S02]  /*33d0*/  ISETP.NE.AND P4, PT, R74, RZ, PT ;  /* 0x000000ff4a00720c */ /* 0x000fe40003f85270 */
[----:B------:R-:W-:Y:S02]  /*33e0*/  ISETP.NE.AND P3, PT, R59, RZ, PT ;  /* 0x000000ff3b00720c */ /* 0x000fe40003f65270 */
[----:B------:R-:W-:Y:S02]  /*33f0*/  SEL R10, R10, 0x8, P1 ;  /* 0x000000080a0a7807 */ /* 0x000fe40000800000 */
[----:B------:R-:W-:-:S02]  /*3400*/  SEL R20, R20, 0x8, P2 ;  /* 0x0000000814147807 */ /* 0x000fc40001000000 */
[----:B------:R-:W-:Y:S01]  /*3410*/  SGXT.U32 R0, R7, 0x5 ;  /* 0x000000050700781a */ /* 0x000fe20000000000 */
[----:B------:R-:W-:Y:S01]  /*3420*/  IMAD.IADD R7, R3, 0x1, -R6 ;  /* 0x0000000103077824 */ /* 0x000fe200078e0a06 */
[----:B------:R-:W-:Y:S02]  /*3430*/  ISETP.NE.AND P1, PT, R78, RZ, PT ;  /* 0x000000ff4e00720c */ /* 0x000fe40003f25270 */
[----:B------:R-:W-:Y:S02]  /*3440*/  ISETP.NE.AND P2, PT, R80, RZ, PT ;  /* 0x000000ff5000720c */ /* 0x000fe40003f45270 */
[----:B------:R-:W-:Y:S02]  /*3450*/  LOP3.LUT R6, R8, 0x3f8, RZ, 0xc0, !PT ;  /* 0x000003f808067812 */ /* 0x000fe400078ec0ff */
[----:B------:R-:W-:Y:S02]  /*3460*/  LOP3.LUT R11, R11, 0xf8, RZ, 0xc0, !PT ;  /* 0x000000f80b0b7812 */ /* 0x000fe400078ec0ff */
[----:B------:R-:W-:-:S02]  /*3470*/  SEL R36, R36, 0x7, P4 ;  /* 0x0000000724247807 */ /* 0x000fc40002000000 */
[----:B------:R-:W-:Y:S02]  /*3480*/  SEL R41, R41, 0x7, P3 ;  /* 0x0000000729297807 */ /* 0x000fe40001800000 */
[----:B------:R-:W-:Y:S02]  /*3490*/  LOP3.LUT R0, R9, R0, RZ, 0xfc, !PT ;  /* 0x0000000009007212 */ /* 0x000fe400078efcff */
[----:B------:R-:W-:Y:S02]  /*34a0*/  ISETP.NE.AND P6, PT, R53, RZ, PT ;  /* 0x000000ff3500720c */ /* 0x000fe40003fc5270 */
[----:B------:R-:W-:Y:S02]  /*34b0*/  ISETP.NE.AND P5, PT, R52, RZ, PT ;  /* 0x000000ff3400720c */ /* 0x000fe40003fa5270 */
[----:B------:R-:W-:Y:S02]  /*34c0*/  ISETP.NE.AND P4, PT, R76, RZ, PT ;  /* 0x000000ff4c00720c */ /* 0x000fe40003f85270 */
[----:B------:R-:W-:-:S02]  /*34d0*/  ISETP.NE.AND P3, PT, R75, RZ, PT ;  /* 0x000000ff4b00720c */ /* 0x000fc40003f65270 */
[----:B------:R-:W-:Y:S02]  /*34e0*/  SEL R43, R43, 0x7, P2 ;  /* 0x000000072b2b7807 */ /* 0x000fe40001000000 */
[----:B------:R-:W-:Y:S02]  /*34f0*/  SEL R48, R48, 0x7, P1 ;  /* 0x0000000730307807 */ /* 0x000fe40000800000 */
[----:B------:R-:W-:Y:S02]  /*3500*/  IADD3 R6, R11, UR4, R6 ;  /* 0x000000040b067c10 */ /* 0x000fe4000fffe006 */
[----:B0-----:R-:W-:Y:S02]  /*3510*/  PRMT R5, R18, 0x8880, RZ ;  /* 0x0000888012057816 */ /* 0x001fe400000000ff */
[----:B------:R-:W-:Y:S02]  /*3520*/  PRMT R9, R10, 0x8880, RZ ;  /* 0x000088800a097816 */ /* 0x000fe400000000ff */
[----:B------:R-:W-:-:S02]  /*3530*/  PRMT R11, R20, 0x8880, RZ ;  /* 0x00008880140b7816 */ /* 0x000fc400000000ff */
[----:B------:R-:W-:Y:S02]  /*3540*/  ISETP.GE.AND P0, PT, R0, 0x31, PT ;  /* 0x000000310000780c */ /* 0x000fe40003f06270 */
[----:B------:R-:W-:Y:S02]  /*3550*/  SEL R36, R36, 0x8, P3 ;  /* 0x0000000824247807 */ /* 0x000fe40001800000 */
[----:B------:R-:W-:Y:S02]  /*3560*/  SEL R41, R41, 0x8, P4 ;  /* 0x0000000829297807 */ /* 0x000fe40002000000 */
[----:B------:R-:W-:Y:S02]  /*3570*/  SEL R43, R43, 0x8, P5 ;  /* 0x000000082b2b7807 */ /* 0x000fe40002800000 */
[----:B------:R-:W-:Y:S02]  /*3580*/  SEL R48, R48, 0x8, P6 ;  /* 0x0000000830307807 */ /* 0x000fe40003000000 */
[----:B------:R-:W-:-:S02]  /*3590*/  LEA.HI R16, R16, R17, RZ, 0x1e ;  /* 0x0000001110107211 */ /* 0x000fc400078ff0ff */
[----:B------:R-:W-:Y:S01]  /*35a0*/  PRMT R5, R5, 0x7710, RZ ;  /* 0x0000771005057816 */ /* 0x000fe200000000ff */
[----:B------:R-:W-:Y:S01]  /*35b0*/  BAR.SYNC.DEFER_BLOCKING 0x0 ;  /* 0x0000000000007b1d */ /* 0x000fe20000010000 */
[----:B------:R-:W-:Y:S02]  /*35c0*/  PRMT R9, R9, 0x7710, RZ ;  /* 0x0000771009097816 */ /* 0x000fe400000000ff */
[----:B------:R-:W-:Y:S02]  /*35d0*/  PRMT R11, R11, 0x7710, RZ ;  /* 0x000077100b0b7816 */ /* 0x000fe400000000ff */
[----:B------:R-:W-:Y:S02]  /*35e0*/  ISETP.LT.AND P0, PT, R3, 0x100, !P0 ;  /* 0x000001000300780c */ /* 0x000fe40004701270 */
[----:B------:R-:W-:Y:S02]  /*35f0*/  PRMT R3, R22, 0x8880, RZ ;  /* 0x0000888016037816 */ /* 0x000fe400000000ff */
[----:B------:R-:W-:-:S02]  /*3600*/  PRMT R36, R36, 0x8880, RZ ;  /* 0x0000888024247816 */ /* 0x000fc400000000ff */
[----:B------:R-:W-:Y:S02]  /*3610*/  PRMT R41, R41, 0x8880, RZ ;  /* 0x0000888029297816 */ /* 0x000fe400000000ff */
[----:B------:R-:W-:Y:S02]  /*3620*/  PRMT R43, R43, 0x8880, RZ ;  /* 0x000088802b2b7816 */ /* 0x000fe400000000ff */
[----:B------:R-:W-:Y:S02]  /*3630*/  PRMT R13, R48, 0x8880, RZ ;  /* 0x00008880300d7816 */ /* 0x000fe400000000ff */
[----:B------:R-:W-:Y:S02]  /*3640*/  PRMT R3, R3, 0x7710, RZ ;  /* 0x0000771003037816 */ /* 0x000fe400000000ff */
[----:B------:R-:W-:Y:S01]  /*3650*/  PRMT R13, R13, 0x7710, RZ ;  /* 0x000077100d0d7816 */ /* 0x000fe200000000ff */
[----:B------:R0:W-:Y:S04]  /*3660*/  STS.U8 [R16+UR4+0x4], R5 ;  /* 0x0000040510007988 */ /* 0x0001e80008000004 */
[----:B------:R1:W-:Y:S04]  /*3670*/  STS.U8 [R16+UR4+0x8], R9 ;  /* 0x0000080910007988 */ /* 0x0003e80008000004 */
[----:B------:R2:W-:Y:S01]  /*3680*/  STS.U8 [R16+UR4+0xc], R11 ;  /* 0x00000c0b10007988 */ /* 0x0005e20008000004 */
[----:B0-----:R-:W-:-:S02]  /*3690*/  PRMT R5, R36, 0x7710, RZ ;  /* 0x0000771024057816 */ /* 0x001fc400000000ff */
[----:B-1----:R-:W-:Y:S02]  /*36a0*/  PRMT R9, R41, 0x7710, RZ ;  /* 0x0000771029097816 */ /* 0x002fe400000000ff */
[----:B--2---:R-:W-:Y:S01]  /*36b0*/  PRMT R11, R43, 0x7710, RZ ;  /* 0x000077102b0b7816 */ /* 0x004fe200000000ff */
[----:B------:R0:W-:Y:S04]  /*36c0*/  STS.U8 [R16+UR4], R3 ;  /* 0x0000000310007988 */ /* 0x0001e80008000004 */
[----:B------:R1:W-:Y:S04]  /*36d0*/  STS.U8 [R16+UR4+0x10], R5 ;  /* 0x0000100510007988 */ /* 0x0003e80008000004 */
[----:B------:R1:W-:Y:S04]  /*36e0*/  STS.U8 [R16+UR4+0x14], R9 ;  /* 0x0000140910007988 */ /* 0x0003e80008000004 */
[----:B------:R1:W-:Y:S04]  /*36f0*/  STS.U8 [R16+UR4+0x18], R11 ;  /* 0x0000180b10007988 */ /* 0x0003e80008000004 */
[----:B------:R1:W-:Y:S01]  /*3700*/  STS.U8 [R16+UR4+0x1c], R13 ;  /* 0x00001c0d10007988 */ /* 0x0003e20008000004 */
[----:B------:R-:W-:Y:S01]  /*3710*/  SHF.R.S32.HI R2, RZ, 0x6, R2 ;  /* 0x00000006ff027819 */ /* 0x000fe20000011402 */
[----:B------:R-:W-:-:S04]  /*3720*/  IMAD R7, R0, 0x40, R7 ;  /* 0x0000004000077824 */ /* 0x000fc800078e0207 */
[----:B------:R-:W-:Y:S01]  /*3730*/  IMAD R7, R2, 0xc40, R7 ;  /* 0x00000c4002077824 */ /* 0x000fe200078e0207 */
[----:B------:R-:W-:Y:S04]  /*3740*/  BAR.SYNC.DEFER_BLOCKING 0x0 ;  /* 0x0000000000007b1d */ /* 0x000fe80000010000 */
[----:B------:R-:W-:-:S04]  /*3750*/  IADD3 R2, P1, R7, UR8, RZ ;  /* 0x0000000807027c10 */ /* 0x000fc8000ff3e0ff */
[----:B0-----:R-:W-:Y:S01]  /*3760*/  LEA.HI.X.SX32 R3, R7, UR9, 0x1, P1 ;  /* 0x0000000907037c11 */ /* 0x001fe200088f0eff */
[----:B-1----:R-:W-:Y:S08]  /*3770*/  @!P0 EXIT ;  /* 0x000000000000894d */ /* 0x002ff00003800000 */
[----:B------:R-:W0:Y:S04]  /*3780*/  LDS.64 R6, [R6] ;  /* 0x0000000006067984 */ /* 0x000e280000000a00 */
[----:B0-----:R-:W-:Y:S01]  /*3790*/  STG.E.64 desc[UR6][R2.64], R6 ;  /* 0x0000000602007986 */ /* 0x001fe2000c101b06 */
[----:B------:R-:W-:Y:S05]  /*37a0*/  EXIT ;  /* 0x000000000000794d */ /* 0x000fea0003800000 */
.L_x_0:
[----:B------:R-:W-:-:S00]  /*37b0*/  BRA `(.L_x_0) ;  /* 0xfffffffc00fc7947 */ /* 0x000fc0000383ffff */
[----:B------:R-:W-:-:S00]  /*37c0*/  NOP ;  /* 0x0000000000007918 */ /* 0x000fc00000000000 */
        /* <DEDUP_REMOVED lines=11> */
.L_x_1:


//--------------------- .nv.shared.triton_poi_fused_max_pool2d_with_indices_7 --------------------------
	.section	.nv.shared.triton_poi_fused_max_pool2d_with_indices_7,"aw",@nobits
	.sectionflags	@""
	.align	16
	.zero		1024


//--------------------- .nv.constant0.triton_poi_fused_max_pool2d_with_indices_7 --------------------------
	.section	.nv.constant0.triton_poi_fused_max_pool2d_with_indices_7,"a",@progbits
	.sectionflags	@""
	.align	4
.nv.constant0.triton_poi_fused_max_pool2d_with_indices_7:
	.zero		560
